def attn_fwd(
    Q,
    K,
    V,
    Out,
    Lse,
    sm_scale,
    stride_qz,
    stride_qh,
    stride_qm,
    stride_qk,
    stride_kz,
    stride_kh,
    stride_kn,
    stride_kk,
    stride_vz,
    stride_vh,
    stride_vn,
    stride_vk,
    stride_oz,
    stride_oh,
    stride_om,
    stride_ok,
    seqlen_q,
    seqlen_k,
    BLOCK_M: tl.constexpr,
    BLOCK_N: tl.constexpr,
    HEAD_DIM: tl.constexpr,
    CAUSAL: tl.constexpr,
):
    start_m = tl.program_id(0)
    off_hz = tl.program_id(1)
    q_off = off_hz * stride_qh
    k_off = off_hz * stride_kh
    v_off = off_hz * stride_vh
    offs_m = start_m * BLOCK_M + tl.arange(0, BLOCK_M)
    offs_d = tl.arange(0, HEAD_DIM)
    offs_n = tl.arange(0, BLOCK_N)
    q_ptrs = Q + q_off + offs_m[:, None] * stride_qm + offs_d[None, :] * stride_qk
    k_ptrs = K + k_off + offs_d[:, None] * stride_kk + offs_n[None, :] * stride_kn
    v_ptrs = V + v_off + offs_n[:, None] * stride_vn + offs_d[None, :] * stride_vk
    m_i = tl.full([BLOCK_M], float("-inf"), dtype=tl.float32)
    l_i = tl.zeros([BLOCK_M], dtype=tl.float32) + 1.0
    acc = tl.zeros([BLOCK_M, HEAD_DIM], dtype=tl.float32)
    q = tl.load(q_ptrs)
    acc, l_i, m_i = _attn_fwd_inner(
        acc,
        l_i,
        m_i,
        q,
        k_ptrs,
        v_ptrs,
        sm_scale,
        stride_kn,
        stride_vn,
        start_m,
        seqlen_k,
        BLOCK_M,
        BLOCK_N,
        HEAD_DIM,
        CAUSAL,
    )
    acc = acc / l_i[:, None]
    lse = m_i + tl.math.log2(l_i) / 1.4426950408889634
    o_ptrs = (
        Out
        + off_hz * stride_oh
        + offs_m[:, None] * stride_om
        + offs_d[None, :] * stride_ok
    )
    tl.store(o_ptrs, acc.to(Out.dtype.element_ty))
    tl.store(Lse + off_hz * seqlen_q + offs_m, lse)

# config = {"BLOCK_M": 64, "BLOCK_N": 16, "HEAD_DIM": 32, "arch": "sm_100", "causal": false, "dtype": "fp16", "num_stages": 3, "num_warps": 4}
# arch = sm_100


// ===== COMPILED SASS (sm_100a) =====

	.target	sm_100a

	.elftype	@"ET_EXEC"


//--------------------- .note.nv.tkinfo           --------------------------
	.section	.note.nv.tkinfo,"",@"SHT_NOTE"
	.sectionflags	@"SHF_NOTE_NV_TKINFO"
	.tkinfo
        /*0018*/ 	.word	0x00000081
        /*0030*/ 	.string	""
        /*0030*/ 	.string	"ptxas-blackwell"
        /*0030*/ 	.string	"Cuda compilation tools, release 12.9, V12.9.86"
        /*0030*/ 	.string	"Build cuda_12.9.r12.9/compiler.36037853_0"
        /*0030*/ 	.string	"-v  -suppress-debug-info  -lineinfo  -arch sm_100a "



//--------------------- .note.nv.cuver            --------------------------
	.section	.note.nv.cuver,"",@"SHT_NOTE"
	.sectionflags	@"SHF_NOTE_NV_CUVER"
        /*0018*/ 	.short	0x0001
        /*001a*/ 	.short	0x0064
        /*001c*/ 	.short	0x0001
        /*001e*/ 	.short	0x0000
        /*0020*/ 	.short	0x0001
        /*0022*/ 	.short	0x0000


//--------------------- .nv.info                  --------------------------
	.section	.nv.info,"",@"SHT_CUDA_INFO"
	.align	4


	//----- nvinfo : EIATTR_REGCOUNT
	.align		4
        /*0000*/ 	.byte	0x04, 0x2f
        /*0002*/ 	.short	(.L_5 - .L_4)
	.align		4
.L_4:
        /*0004*/ 	.word	index@(attn_fwd)
        /*0008*/ 	.word	0x00000030


	//----- nvinfo : EIATTR_FRAME_SIZE
	.align		4
.L_5:
        /*000c*/ 	.byte	0x04, 0x11
        /*000e*/ 	.short	(.L_7 - .L_6)
	.align		4
.L_6:
        /*0010*/ 	.word	index@($__internal_2_$__cuda_sm10x_tcgen05_guardrail_trap_unallocated_columns_being_dealloced)
        /*0014*/ 	.word	0x00000000


	//----- nvinfo : EIATTR_FRAME_SIZE
	.align		4
.L_7:
        /*0018*/ 	.byte	0x04, 0x11
        /*001a*/ 	.short	(.L_9 - .L_8)
	.align		4
.L_8:
        /*001c*/ 	.word	index@($__internal_1_$__cuda_sm10x_tcgen05_guardrail_trap_phase_invalid_during_alloc)
        /*0020*/ 	.word	0x00000000


	//----- nvinfo : EIATTR_FRAME_SIZE
	.align		4
.L_9:
        /*0024*/ 	.byte	0x04, 0x11
        /*0026*/ 	.short	(.L_11 - .L_10)
	.align		4
.L_10:
        /*0028*/ 	.word	index@($__internal_0_$__cuda_sm10x_tcgen05_guardrail_trap_col_being_dealloced_not_returned_by_alloc)
        /*002c*/ 	.word	0x00000000


	//----- nvinfo : EIATTR_FRAME_SIZE
	.align		4
.L_11:
        /*0030*/ 	.byte	0x04, 0x11
        /*0032*/ 	.short	(.L_13 - .L_12)
	.align		4
.L_12:
        /*0034*/ 	.word	index@(attn_fwd)
        /*0038*/ 	.word	0x00000000


	//----- nvinfo : EIATTR_MIN_STACK_SIZE
	.align		4
.L_13:
        /*003c*/ 	.byte	0x04, 0x12
        /*003e*/ 	.short	(.L_15 - .L_14)
	.align		4
.L_14:
        /*0040*/ 	.word	index@(attn_fwd)
        /*0044*/ 	.word	0x00000000
.L_15:


//--------------------- .nv.info.attn_fwd         --------------------------
	.section	.nv.info.attn_fwd,"",@"SHT_CUDA_INFO"
	.sectionflags	@""
	.align	4


	//----- nvinfo : EIATTR_CUDA_API_VERSION
	.align		4
        /*0000*/ 	.byte	0x04, 0x37
        /*0002*/ 	.short	(.L_17 - .L_16)
.L_16:
        /*0004*/ 	.word	0x00000081


	//----- nvinfo : EIATTR_KPARAM_INFO
	.align		4
.L_17:
        /*0008*/ 	.byte	0x04, 0x17
        /*000a*/ 	.short	(.L_19 - .L_18)
.L_18:
        /*000c*/ 	.word	0x00000000
        /*0010*/ 	.short	0x0019
        /*0012*/ 	.short	0x0080
        /*0014*/ 	.byte	0x00, 0xf4, 0x21, 0x00


	//----- nvinfo : EIATTR_KPARAM_INFO
	.align		4
.L_19:
        /*0018*/ 	.byte	0x04, 0x17
        /*001a*/ 	.short	(.L_21 - .L_20)
.L_20:
        /*001c*/ 	.word	0x00000000
        /*0020*/ 	.short	0x0018
        /*0022*/ 	.short	0x0078
        /*0024*/ 	.byte	0x00, 0xf4, 0x21, 0x00


	//----- nvinfo : EIATTR_KPARAM_INFO
	.align		4
.L_21:
        /*0028*/ 	.byte	0x04, 0x17
        /*002a*/ 	.short	(.L_23 - .L_22)
.L_22:
        /*002c*/ 	.word	0x00000000
        /*0030*/ 	.short	0x0017
        /*0032*/ 	.short	0x0070
        /*0034*/ 	.byte	0x00, 0xf0, 0x11, 0x00


	//----- nvinfo : EIATTR_KPARAM_INFO
	.align		4
.L_23:
        /*0038*/ 	.byte	0x04, 0x17
        /*003a*/ 	.short	(.L_25 - .L_24)
.L_24:
        /*003c*/ 	.word	0x00000000
        /*0040*/ 	.short	0x0016
        /*0042*/ 	.short	0x006c
        /*0044*/ 	.byte	0x00, 0xf0, 0x11, 0x00


	//----- nvinfo : EIATTR_KPARAM_INFO
	.align		4
.L_25:
        /*0048*/ 	.byte	0x04, 0x17
        /*004a*/ 	.short	(.L_27 - .L_26)
.L_26:
        /*004c*/ 	.word	0x00000000
        /*0050*/ 	.short	0x0015
        /*0052*/ 	.short	0x0068
        /*0054*/ 	.byte	0x00, 0xf0, 0x11, 0x00


	//----- nvinfo : EIATTR_KPARAM_INFO
	.align		4
.L_27:
        /*0058*/ 	.byte	0x04, 0x17
        /*005a*/ 	.short	(.L_29 - .L_28)
.L_28:
        /*005c*/ 	.word	0x00000000
        /*0060*/ 	.short	0x0014
        /*0062*/ 	.short	0x0064
        /*0064*/ 	.byte	0x00, 0xf0, 0x11, 0x00


	//----- nvinfo : EIATTR_KPARAM_INFO
	.align		4
.L_29:
        /*0068*/ 	.byte	0x04, 0x17
        /*006a*/ 	.short	(.L_31 - .L_30)
.L_30:
        /*006c*/ 	.word	0x00000000
        /*0070*/ 	.short	0x0013
        /*0072*/ 	.short	0x0060
        /*0074*/ 	.byte	0x00, 0xf0, 0x11, 0x00


	//----- nvinfo : EIATTR_KPARAM_INFO
	.align		4
.L_31:
        /*0078*/ 	.byte	0x04, 0x17
        /*007a*/ 	.short	(.L_33 - .L_32)
.L_32:
        /*007c*/ 	.word	0x00000000
        /*0080*/ 	.short	0x0012
        /*0082*/ 	.short	0x005c
        /*0084*/ 	.byte	0x00, 0xf0, 0x11, 0x00


	//----- nvinfo : EIATTR_KPARAM_INFO
	.align		4
.L_33:
        /*0088*/ 	.byte	0x04, 0x17
        /*008a*/ 	.short	(.L_35 - .L_34)
.L_34:
        /*008c*/ 	.word	0x00000000
        /*0090*/ 	.short	0x0011
        /*0092*/ 	.short	0x0058
        /*0094*/ 	.byte	0x00, 0xf0, 0x11, 0x00


	//----- nvinfo : EIATTR_KPARAM_INFO
	.align		4
.L_35:
        /*0098*/ 	.byte	0x04, 0x17
        /*009a*/ 	.short	(.L_37 - .L_36)
.L_36:
        /*009c*/ 	.word	0x00000000
        /*00a0*/ 	.short	0x0010
        /*00a2*/ 	.short	0x0054
        /*00a4*/ 	.byte	0x00, 0xf0, 0x11, 0x00


	//----- nvinfo : EIATTR_KPARAM_INFO
	.align		4
.L_37:
        /*00a8*/ 	.byte	0x04, 0x17
        /*00aa*/ 	.short	(.L_39 - .L_38)
.L_38:
        /*00ac*/ 	.word	0x00000000
        /*00b0*/ 	.short	0x000f
        /*00b2*/ 	.short	0x0050
        /*00b4*/ 	.byte	0x00, 0xf0, 0x11, 0x00


	//----- nvinfo : EIATTR_KPARAM_INFO
	.align		4
.L_39:
        /*00b8*/ 	.byte	0x04, 0x17
        /*00ba*/ 	.short	(.L_41 - .L_40)
.L_40:
        /*00bc*/ 	.word	0x00000000
        /*00c0*/ 	.short	0x000e
        /*00c2*/ 	.short	0x004c
        /*00c4*/ 	.byte	0x00, 0xf0, 0x11, 0x00


	//----- nvinfo : EIATTR_KPARAM_INFO
	.align		4
.L_41:
        /*00c8*/ 	.byte	0x04, 0x17
        /*00ca*/ 	.short	(.L_43 - .L_42)
.L_42:
        /*00cc*/ 	.word	0x00000000
        /*00d0*/ 	.short	0x000d
        /*00d2*/ 	.short	0x0048
        /*00d4*/ 	.byte	0x00, 0xf0, 0x11, 0x00


	//----- nvinfo : EIATTR_KPARAM_INFO
	.align		4
.L_43:
        /*00d8*/ 	.byte	0x04, 0x17
        /*00da*/ 	.short	(.L_45 - .L_44)
.L_44:
        /*00dc*/ 	.word	0x00000000
        /*00e0*/ 	.short	0x000c
        /*00e2*/ 	.short	0x0044
        /*00e4*/ 	.byte	0x00, 0xf0, 0x11, 0x00


	//----- nvinfo : EIATTR_KPARAM_INFO
	.align		4
.L_45:
        /*00e8*/ 	.byte	0x04, 0x17
        /*00ea*/ 	.short	(.L_47 - .L_46)
.L_46:
        /*00ec*/ 	.word	0x00000000
        /*00f0*/ 	.short	0x000b
        /*00f2*/ 	.short	0x0040
        /*00f4*/ 	.byte	0x00, 0xf0, 0x11, 0x00


	//----- nvinfo : EIATTR_KPARAM_INFO
	.align		4
.L_47:
        /*00f8*/ 	.byte	0x04, 0x17
        /*00fa*/ 	.short	(.L_49 - .L_48)
.L_48:
        /*00fc*/ 	.word	0x00000000
        /*0100*/ 	.short	0x000a
        /*0102*/ 	.short	0x003c
        /*0104*/ 	.byte	0x00, 0xf0, 0x11, 0x00


	//----- nvinfo : EIATTR_KPARAM_INFO
	.align		4
.L_49:
        /*0108*/ 	.byte	0x04, 0x17
        /*010a*/ 	.short	(.L_51 - .L_50)
.L_50:
        /*010c*/ 	.word	0x00000000
        /*0110*/ 	.short	0x0009
        /*0112*/ 	.short	0x0038
        /*0114*/ 	.byte	0x00, 0xf0, 0x11, 0x00


	//----- nvinfo : EIATTR_KPARAM_INFO
	.align		4
.L_51:
        /*0118*/ 	.byte	0x04, 0x17
        /*011a*/ 	.short	(.L_53 - .L_52)
.L_52:
        /*011c*/ 	.word	0x00000000
        /*0120*/ 	.short	0x0008
        /*0122*/ 	.short	0x0034
        /*0124*/ 	.byte	0x00, 0xf0, 0x11, 0x00


	//----- nvinfo : EIATTR_KPARAM_INFO
	.align		4
.L_53:
        /*0128*/ 	.byte	0x04, 0x17
        /*012a*/ 	.short	(.L_55 - .L_54)
.L_54:
        /*012c*/ 	.word	0x00000000
        /*0130*/ 	.short	0x0007
        /*0132*/ 	.short	0x0030
        /*0134*/ 	.byte	0x00, 0xf0, 0x11, 0x00


	//----- nvinfo : EIATTR_KPARAM_INFO
	.align		4
.L_55:
        /*0138*/ 	.byte	0x04, 0x17
        /*013a*/ 	.short	(.L_57 - .L_56)
.L_56:
        /*013c*/ 	.word	0x00000000
        /*0140*/ 	.short	0x0006
        /*0142*/ 	.short	0x002c
        /*0144*/ 	.byte	0x00, 0xf0, 0x11, 0x00


	//----- nvinfo : EIATTR_KPARAM_INFO
	.align		4
.L_57:
        /*0148*/ 	.byte	0x04, 0x17
        /*014a*/ 	.short	(.L_59 - .L_58)
.L_58:
        /*014c*/ 	.word	0x00000000
        /*0150*/ 	.short	0x0005
        /*0152*/ 	.short	0x0028
        /*0154*/ 	.byte	0x00, 0xf0, 0x11, 0x00


	//----- nvinfo : EIATTR_KPARAM_INFO
	.align		4
.L_59:
        /*0158*/ 	.byte	0x04, 0x17
        /*015a*/ 	.short	(.L_61 - .L_60)
.L_60:
        /*015c*/ 	.word	0x00000000
        /*0160*/ 	.short	0x0004
        /*0162*/ 	.short	0x0020
        /*0164*/ 	.byte	0x00, 0xf4, 0x21, 0x00


	//----- nvinfo : EIATTR_KPARAM_INFO
	.align		4
.L_61:
        /*0168*/ 	.byte	0x04, 0x17
        /*016a*/ 	.short	(.L_63 - .L_62)
.L_62:
        /*016c*/ 	.word	0x00000000
        /*0170*/ 	.short	0x0003
        /*0172*/ 	.short	0x0018
        /*0174*/ 	.byte	0x00, 0xf4, 0x21, 0x00


	//----- nvinfo : EIATTR_KPARAM_INFO
	.align		4
.L_63:
        /*0178*/ 	.byte	0x04, 0x17
        /*017a*/ 	.short	(.L_65 - .L_64)
.L_64:
        /*017c*/ 	.word	0x00000000
        /*0180*/ 	.short	0x0002
        /*0182*/ 	.short	0x0010
        /*0184*/ 	.byte	0x00, 0xf4, 0x21, 0x00


	//----- nvinfo : EIATTR_KPARAM_INFO
	.align		4
.L_65:
        /*0188*/ 	.byte	0x04, 0x17
        /*018a*/ 	.short	(.L_67 - .L_66)
.L_66:
        /*018c*/ 	.word	0x00000000
        /*0190*/ 	.short	0x0001
        /*0192*/ 	.short	0x0008
        /*0194*/ 	.byte	0x00, 0xf4, 0x21, 0x00


	//----- nvinfo : EIATTR_KPARAM_INFO
	.align		4
.L_67:
        /*0198*/ 	.byte	0x04, 0x17
        /*019a*/ 	.short	(.L_69 - .L_68)
.L_68:
        /*019c*/ 	.word	0x00000000
        /*01a0*/ 	.short	0x0000
        /*01a2*/ 	.short	0x0000
        /*01a4*/ 	.byte	0x00, 0xf4, 0x21, 0x00


	//----- nvinfo : EIATTR_AT_ENTRY_FRAGMENTS
	.align		4
.L_69:
        /*01a8*/ 	.byte	0x04, 0x4f
        /*01aa*/ 	.short	(.L_71 - .L_70)


	//   ....[0]....
.L_70:
        /*01ac*/ 	.word	0x00000004


	//----- nvinfo : EIATTR_RESERVED_SMEM_USED
	.align		4
.L_71:
        /*01b0*/ 	.byte	0x01, 0x41
	.zero		2


	//----- nvinfo : EIATTR_SPARSE_MMA_MASK
	.align		4
        /*01b4*/ 	.byte	0x03, 0x50
        /*01b6*/ 	.short	0x0000


	//----- nvinfo : EIATTR_TCGEN05_1CTA_USED
	.align		4
        /*01b8*/ 	.byte	0x01, 0x51
	.zero		2


	//----- nvinfo : EIATTR_MAXREG_COUNT
	.align		4
        /*01bc*/ 	.byte	0x03, 0x1b
        /*01be*/ 	.short	0x00ff


	//----- nvinfo : EIATTR_NUM_BARRIERS
	.align		4
        /*01c0*/ 	.byte	0x02, 0x4c
        /*01c2*/ 	.byte	0x01
	.zero		1


	//----- nvinfo : EIATTR_INT_WARP_WIDE_INSTR_OFFSETS
	.align		4
        /*01c4*/ 	.byte	0x04, 0x31
        /*01c6*/ 	.short	(.L_73 - .L_72)


	//   ....[0]....
.L_72:
        /*01c8*/ 	.word	0x00000c60


	//   ....[1]....
        /*01cc*/ 	.word	0x00000c80


	//   ....[2]....
        /*01d0*/ 	.word	0x00000e90


	//   ....[3]....
        /*01d4*/ 	.word	0x00001080


	//   ....[4]....
        /*01d8*/ 	.word	0x00001d20


	//   ....[5]....
        /*01dc*/ 	.word	0x000036f0


	//   ....[6]....
        /*01e0*/ 	.word	0x00003740


	//----- nvinfo : EIATTR_COOP_GROUP_MASK_REGIDS
	.align		4
.L_73:
        /*01e4*/ 	.byte	0x04, 0x29
        /*01e6*/ 	.short	(.L_75 - .L_74)


	//   ....[0]....
.L_74:
        /*01e8*/ 	.word	0xffffffff


	//   ....[1]....
        /*01ec*/ 	.word	0xffffffff


	//   ....[2]....
        /*01f0*/ 	.word	0xffffffff


	//   ....[3]....
        /*01f4*/ 	.word	0xffffffff


	//   ....[4]....
        /*01f8*/ 	.word	0xffffffff


	//   ....[5]....
        /*01fc*/ 	.word	0xffffffff


	//   ....[6]....
        /*0200*/ 	.word	0xffffffff


	//   ....[7]....
        /*0204*/ 	.word	0xffffffff


	//----- nvinfo : EIATTR_COOP_GROUP_INSTR_OFFSETS
	.align		4
.L_75:
        /*0208*/ 	.byte	0x04, 0x28
        /*020a*/ 	.short	(.L_77 - .L_76)


	//   ....[0]....
.L_76:
        /*020c*/ 	.word	0x00000050


	//   ....[1]....
        /*0210*/ 	.word	0x00000310


	//   ....[2]....
        /*0214*/ 	.word	0x000014d0


	//   ....[3]....
        /*0218*/ 	.word	0x00001730


	//   ....[4]....
        /*021c*/ 	.word	0x00001fe0


	//   ....[5]....
        /*0220*/ 	.word	0x00002210


	//   ....[6]....
        /*0224*/ 	.word	0x00003580


	//   ....[7]....
        /*0228*/ 	.word	0x000037f0


	//----- nvinfo : EIATTR_VRC_CTA_INIT_COUNT
	.align		4
.L_77:
        /*022c*/ 	.byte	0x02, 0x4a
        /*022e*/ 	.byte	0x80
	.zero		1


	//----- nvinfo : EIATTR_MBARRIER_INSTR_OFFSETS
	.align		4
        /*0230*/ 	.byte	0x04, 0x39
        /*0232*/ 	.short	(.L_79 - .L_78)


	//   ....[0]....
.L_78:
        /*0234*/ 	.word	0x00000e00
        /*0238*/ 	.word	0x000000ff
        /*023c*/ 	.word	0x00000000
        /*0240*/ 	.short	0x0100
        /*0242*/ 	.byte	0x0f
	.zero		1


	//   ....[1]....
        /*0244*/ 	.word	0x00001070
        /*0248*/ 	.word	0x000000ff
        /*024c*/ 	.word	0x00001c08
        /*0250*/ 	.short	0x0100
        /*0252*/ 	.byte	0x0d
	.zero		1


	//   ....[2]....
        /*0254*/ 	.word	0x00001180
        /*0258*/ 	.word	0x000000ff
        /*025c*/ 	.word	0x00001400
        /*0260*/ 	.short	0x0100
        /*0262*/ 	.byte	0x0d
	.zero		1


	//   ....[3]....
        /*0264*/ 	.word	0x00001350
        /*0268*/ 	.word	0x000000ff
        /*026c*/ 	.word	0x00001400
        /*0270*/ 	.short	0x010a
        /*0272*/ 	.byte	0x0d
	.zero		1


	//   ....[4]....
        /*0274*/ 	.word	0x000013b0
        /*0278*/ 	.word	0x000000ff
        /*027c*/ 	.word	0x00001400
        /*0280*/ 	.short	0x0108
        /*0282*/ 	.byte	0x0d
	.zero		1


	//   ....[5]....
        /*0284*/ 	.word	0x00001da0
        /*0288*/ 	.word	0x000000ff
        /*028c*/ 	.word	0x00001c10
        /*0290*/ 	.short	0x0100
        /*0292*/ 	.byte	0x0d
	.zero		1


	//   ....[6]....
        /*0294*/ 	.word	0x00001eb0
        /*0298*/ 	.word	0x000000ff
        /*029c*/ 	.word	0x00001c10
        /*02a0*/ 	.short	0x010a
        /*02a2*/ 	.byte	0x0d
	.zero		1


	//   ....[7]....
        /*02a4*/ 	.word	0x00001f00
        /*02a8*/ 	.word	0x000000ff
        /*02ac*/ 	.word	0x00001c10
        /*02b0*/ 	.short	0x0108
        /*02b2*/ 	.byte	0x0d
	.zero		1


	//   ....[8]....
        /*02b4*/ 	.word	0x000020f0
        /*02b8*/ 	.word	0x000000ff
        /*02bc*/ 	.word	0x00000000
        /*02c0*/ 	.short	0x010a
        /*02c2*/ 	.byte	0x0f
	.zero		1


	//   ....[9]....
        /*02c4*/ 	.word	0x000027c0
        /*02c8*/ 	.word	0x000000ff
        /*02cc*/ 	.word	0x00000000
        /*02d0*/ 	.short	0x010a
        /*02d2*/ 	.byte	0x0f
	.zero		1


	//   ....[10]....
        /*02d4*/ 	.word	0x00002930
        /*02d8*/ 	.word	0x000000ff
        /*02dc*/ 	.word	0x00001c00
        /*02e0*/ 	.short	0x0108
        /*02e2*/ 	.byte	0x0d
	.zero		1


	//   ....[11]....
        /*02e4*/ 	.word	0x000029f0
        /*02e8*/ 	.word	0x000000ff
        /*02ec*/ 	.word	0x00001c08
        /*02f0*/ 	.short	0x0108
        /*02f2*/ 	.byte	0x0d
	.zero		1


	//   ....[12]....
        /*02f4*/ 	.word	0x00003810
        /*02f8*/ 	.word	0x000000ff
        /*02fc*/ 	.word	0x00001400
        /*0300*/ 	.short	0x010a
        /*0302*/ 	.byte	0x0d
	.zero		1


	//   ....[13]....
        /*0304*/ 	.word	0x00003840
        /*0308*/ 	.word	0x000000ff
        /*030c*/ 	.word	0x00001c10
        /*0310*/ 	.short	0x010a
        /*0312*/ 	.byte	0x0d
	.zero		1


	//   ....[14]....
        /*0314*/ 	.word	0x00003870
        /*0318*/ 	.word	0x000000ff
        /*031c*/ 	.word	0x00000000
        /*0320*/ 	.short	0x010a
        /*0322*/ 	.byte	0x0f
	.zero		1


	//   ....[15]....
        /*0324*/ 	.word	0x000038a0
        /*0328*/ 	.word	0x000000ff
        /*032c*/ 	.word	0x00000000
        /*0330*/ 	.short	0x010a
        /*0332*/ 	.byte	0x0f
	.zero		1


	//----- nvinfo : EIATTR_NUM_MBARRIERS
	.align		4
.L_79:
        /*0334*/ 	.byte	0x03, 0x38
        /*0336*/ 	.short	0xffff


	//----- nvinfo : EIATTR_EXIT_INSTR_OFFSETS
	.align		4
        /*0338*/ 	.byte	0x04, 0x1c
        /*033a*/ 	.short	(.L_81 - .L_80)


	//   ....[0]....
.L_80:
        /*033c*/ 	.word	0x00003800


	//----- nvinfo : EIATTR_REQNTID
	.align		4
.L_81:
        /*0340*/ 	.byte	0x04, 0x10
        /*0342*/ 	.short	(.L_83 - .L_82)
.L_82:
        /*0344*/ 	.word	0x00000080
        /*0348*/ 	.word	0x00000001
        /*034c*/ 	.word	0x00000001


	//----- nvinfo : EIATTR_CRS_STACK_SIZE
	.align		4
.L_83:
        /*0350*/ 	.byte	0x04, 0x1e
        /*0352*/ 	.short	(.L_85 - .L_84)
.L_84:
        /*0354*/ 	.word	0x00000000


	//----- nvinfo : EIATTR_CBANK_PARAM_SIZE
	.align		4
.L_85:
        /*0358*/ 	.byte	0x03, 0x19
        /*035a*/ 	.short	0x0088


	//----- nvinfo : EIATTR_PARAM_CBANK
	.align		4
        /*035c*/ 	.byte	0x04, 0x0a
        /*035e*/ 	.short	(.L_87 - .L_86)
	.align		4
.L_86:
        /*0360*/ 	.word	index@(.nv.constant0.attn_fwd)
        /*0364*/ 	.short	0x0380
        /*0366*/ 	.short	0x0088


	//----- nvinfo : EIATTR_SW_WAR
	.align		4
.L_87:
        /*0368*/ 	.byte	0x04, 0x36
        /*036a*/ 	.short	(.L_89 - .L_88)
.L_88:
        /*036c*/ 	.word	0x00000008
.L_89:


//--------------------- .nv.compat                --------------------------
	.section	.nv.compat,"",@"SHT_CUDA_COMPAT_INFO"
	.align	4
        /*0000*/ 	.byte	0x02, 0x02, 0x02, 0x00, 0x02, 0x05, 0x05, 0x00, 0x02, 0x03, 0x00, 0x00, 0x02, 0x06, 0x01, 0x00


//--------------------- .nv.callgraph             --------------------------
	.section	.nv.callgraph,"",@"SHT_CUDA_CALLGRAPH"
	.align	4
	.sectionentsize	8
	.align		4
        /*0000*/ 	.word	0x00000000
	.align		4
        /*0004*/ 	.word	0xffffffff
	.align		4
        /*0008*/ 	.word	0x00000000
	.align		4
        /*000c*/ 	.word	0xfffffffe
	.align		4
        /*0010*/ 	.word	0x00000000
	.align		4
        /*0014*/ 	.word	0xfffffffd
	.align		4
        /*0018*/ 	.word	0x00000000
	.align		4
        /*001c*/ 	.word	0xfffffffc


//--------------------- .nv.constant4             --------------------------
	.section	.nv.constant4,"a",@progbits
	.align	8
	.align		8
.nv.constant4:
        /*0000*/ 	.dword	_$_str


//--------------------- .text.attn_fwd            --------------------------
	.section	.text.attn_fwd,"ax",@progbits
	.align	128
        .global         attn_fwd
        .type           attn_fwd,@function
        .size           attn_fwd,(.L_x_28 - attn_fwd)
        .other          attn_fwd,@"STO_CUDA_ENTRY STV_DEFAULT"
attn_fwd:
.text.attn_fwd:
[----:B------:R-:W0:Y:S01]  /*0000*/  LDC R1, c[0x0][0x37c] ;  /* 0x0000df00ff017b82 */ /* 0x000e220000000800 */
[----:B------:R-:W1:Y:S02]  /*0010*/  S2R R0, SR_TID.X ;  /* 0x0000000000007919 */ /* 0x000e640000002100 */
[----:B-1----:R-:W-:-:S13]  /*0020*/  ISETP.GE.U32.AND P0, PT, R0, 0x20, PT ;  /* 0x000000200000780c */ /* 0x002fda0003f06070 */
[----:B------:R-:W-:Y:S05]  /*0030*/  @P0 BRA `(.L_x_0) ;  /* 0x0000000000b80947 */ /* 0x000fea0003800000 */
[----:B------:R-:W1:Y:S01]  /*0040*/  S2UR UR6, SR_CgaCtaId ;  /* 0x00000000000679c3 */ /* 0x000e620000008800 */
[----:B------:R-:W-:Y:S01]  /*0050*/  NOP ;  /* 0x0000000000007918 */ /* 0x000fe20000000000 */
[----:B------:R-:W-:Y:S02]  /*0060*/  UMOV UR4, 0x40 ;  /* 0x0000004000047882 */ /* 0x000fe40000000000 */
[----:B-1----:R-:W-:-:S09]  /*0070*/  ULEA UR4, UR6, UR4, 0x18 ;  /* 0x0000000406047291 */ /* 0x002fd2000f8ec0ff */
[----:B------:R-:W1:Y:S01]  /*0080*/  LDS.U8 R2, [UR4] ;  /* 0x00000004ff027984 */ /* 0x000e620008000000 */
[----:B------:R-:W-:Y:S02]  /*0090*/  UMOV UR4, 0x400 ;  /* 0x0000040000047882 */ /* 0x000fe40000000000 */
[----:B------:R-:W-:Y:S01]  /*00a0*/  ULEA UR4, UR6, UR4, 0x18 ;  /* 0x0000000406047291 */ /* 0x000fe2000f8ec0ff */
[----:B-1----:R-:W-:-:S13]  /*00b0*/  ISETP.NE.AND P1, PT, R2, RZ, PT ;  /* 0x000000ff0200720c */ /* 0x002fda0003f25270 */
[----:B------:R-:W-:Y:S05]  /*00c0*/  @P1 BRA `(.L_x_1) ;  /* 0x00000000007c1947 */ /* 0x000fea0003800000 */
[----:B------:R-:W-:-:S13]  /*00d0*/  ELECT P1, URZ, PT ;  /* 0x0000000000ff782f */ /* 0x000fda0003820000 */
[----:B------:R-:W-:Y:S05]  /*00e0*/  @!P1 BRA `(.L_x_2) ;  /* 0x0000000000849947 */ /* 0x000fea0003800000 */
[----:B------:R-:W-:Y:S01]  /*00f0*/  UMOV UR5, 0x2 ;  /* 0x0000000200057882 */ /* 0x000fe20000000000 */
[----:B------:R-:W-:Y:S02]  /*0100*/  IMAD.MOV.U32 R5, RZ, RZ, 0x1 ;  /* 0x00000001ff057424 */ /* 0x000fe400078e00ff */
[----:B------:R-:W-:Y:S02]  /*0110*/  IMAD.MOV.U32 R3, RZ, RZ, 0x3 ;  /* 0x00000003ff037424 */ /* 0x000fe400078e00ff */
[----:B------:R-:W-:Y:S04]  /*0120*/  DEPBAR.LE SB1, 0x36 ;  /* 0x00009d800000791a */ /* 0x000fe80000000000 */
[----:B------:R-:W1:Y:S02]  /*0130*/  UTCATOMSWS.FIND_AND_SET.ALIGN UP0, UR5, UR5 ;  /* 0x00000005000575e3 */ /* 0x000e640008000800 */
[----:B-1----:R-:W-:-:S04]  /*0140*/  PLOP3.LUT P1, PT, PT, PT, UP0, 0x80, 0x8 ;  /* 0x000000000008781c */ /* 0x002fc80003f2f008 */
[----:B------:R-:W-:-:S04]  /*0150*/  SEL R2, RZ, 0xffffffff, !P1 ;  /* 0xffffffffff027807 */ /* 0x000fc80004800000 */
[----:B------:R-:W-:Y:S02]  /*0160*/  ISETP.NE.AND P1, PT, R2, RZ, PT ;  /* 0x000000ff0200720c */ /* 0x000fe40003f25270 */
[----:B------:R-:W-:-:S11]  /*0170*/  MOV R2, UR5 ;  /* 0x0000000500027c02 */ /* 0x000fd60008000f00 */
[----:B------:R-:W-:Y:S05]  /*0180*/  @P1 BRA `(.L_x_3) ;  /* 0x0000000000241947 */ /* 0x000fea0003800000 */
.L_x_4:
[----:B------:R-:W-:Y:S05]  /*0190*/  NANOSLEEP 0x64 ;  /* 0x000000640000795d */ /* 0x000fea0003800000 */
[----:B------:R-:W-:-:S05]  /*01a0*/  UMOV UR5, 0x2 ;  /* 0x0000000200057882 */ /* 0x000fca0000000000 */
[----:B------:R-:W-:Y:S04]  /*01b0*/  DEPBAR.LE SB1, 0x36 ;  /* 0x00009d800000791a */ /* 0x000fe80000000000 */
[----:B------:R-:W1:Y:S02]  /*01c0*/  UTCATOMSWS.FIND_AND_SET.ALIGN UP0, UR5, UR5 ;  /* 0x00000005000575e3 */ /* 0x000e640008000800 */
[----:B-1----:R-:W-:-:S04]  /*01d0*/  PLOP3.LUT P1, PT, PT, PT, UP0, 0x80, 0x8 ;  /* 0x000000000008781c */ /* 0x002fc80003f2f008 */
[----:B------:R-:W-:-:S04]  /*01e0*/  SEL R2, RZ, 0xffffffff, !P1 ;  /* 0xffffffffff027807 */ /* 0x000fc80004800000 */
[----:B------:R-:W-:Y:S01]  /*01f0*/  ISETP.NE.AND P1, PT, R2, RZ, PT ;  /* 0x000000ff0200720c */ /* 0x000fe20003f25270 */
[----:B------:R-:W-:-:S12]  /*0200*/  IMAD.U32 R2, RZ, RZ, UR5 ;  /* 0x00000005ff027e24 */ /* 0x000fd8000f8e00ff */
[----:B------:R-:W-:Y:S05]  /*0210*/  @!P1 BRA `(.L_x_4) ;  /* 0xfffffffc00dc9947 */ /* 0x000fea000383ffff */
.L_x_3:
[C---:B------:R-:W-:Y:S01]  /*0220*/  VIADD R4, R2.reuse, 0x10 ;  /* 0x0000001002047836 */ /* 0x040fe20000000000 */
[----:B------:R-:W-:Y:S01]  /*0230*/  UMOV UR5, 0x50 ;  /* 0x0000005000057882 */ /* 0x000fe20000000000 */
[----:B------:R-:W-:Y:S01]  /*0240*/  SHF.L.U32 R3, R3, R2, RZ ;  /* 0x0000000203037219 */ /* 0x000fe200000006ff */
[----:B------:R-:W-:Y:S01]  /*0250*/  ULEA UR5, UR6, UR5, 0x18 ;  /* 0x0000000506057291 */ /* 0x000fe2000f8ec0ff */
[----:B------:R-:W-:Y:S02]  /*0260*/  SHF.L.U32 R2, R2, 0x5, RZ ;  /* 0x0000000502027819 */ /* 0x000fe400000006ff */
[----:B------:R-:W-:-:S04]  /*0270*/  SHF.L.U32 R4, R5, R4, RZ ;  /* 0x0000000405047219 */ /* 0x000fc800000006ff */
[----:B------:R-:W-:-:S05]  /*0280*/  LOP3.LUT R3, R4, R3, RZ, 0xfc, !PT ;  /* 0x0000000304037212 */ /* 0x000fca00078efcff */
[----:B------:R1:W-:Y:S04]  /*0290*/  ATOMS.OR RZ, [UR5], R3 ;  /* 0x00000003ffff798c */ /* 0x0003e8000b000005 */
[----:B------:R1:W-:Y:S01]  /*02a0*/  STS [UR4], R2 ;  /* 0x00000002ff007988 */ /* 0x0003e20008000804 */
[----:B------:R-:W-:Y:S05]  /*02b0*/  BRA `(.L_x_2) ;  /* 0x0000000000107947 */ /* 0x000fea0003800000 */
.L_x_1:
[----:B------:R-:W-:-:S05]  /*02c0*/  IMAD.MOV.U32 R2, RZ, RZ, -0x1 ;  /* 0xffffffffff027424 */ /* 0x000fca00078e00ff */
[----:B------:R1:W-:Y:S02]  /*02d0*/  STS [UR4], R2 ;  /* 0x00000002ff007988 */ /* 0x0003e40008000804 */
[----:B-1----:R-:W-:-:S07]  /*02e0*/  MOV R2, 0x300 ;  /* 0x0000030000027802 */ /* 0x002fce0000000f00 */
[----:B0-----:R-:W-:Y:S05]  /*02f0*/  CALL.REL.NOINC `($__internal_1_$__cuda_sm10x_tcgen05_guardrail_trap_phase_invalid_during_alloc) ;  /* 0x0000003400807944 */ /* 0x001fea0003c00000 */
.L_x_2:
[----:B------:R-:W-:Y:S05]  /*0300*/  WARPSYNC.ALL ;  /* 0x0000000000007948 */ /* 0x000fea0003800000 */
[----:B------:R-:W-:Y:S01]  /*0310*/  NOP ;  /* 0x0000000000007918 */ /* 0x000fe20000000000 */
.L_x_0:
[----:B------:R-:W2:Y:S01]  /*0320*/  S2R R5, SR_CTAID.X ;  /* 0x0000000000057919 */ /* 0x000ea20000002500 */
[----:B------:R-:W3:Y:S01]  /*0330*/  S2UR UR12, SR_CTAID.Y ;  /* 0x00000000000c79c3 */ /* 0x000ee20000002600 */
[----:B------:R-:W3:Y:S01]  /*0340*/  LDCU.64 UR4, c[0x0][0x3b0] ;  /* 0x00007600ff0477ac */ /* 0x000ee20008000a00 */
[----:B------:R-:W-:Y:S02]  /*0350*/  LOP3.LUT R20, R0, 0x3f, RZ, 0xc0, !PT ;  /* 0x0000003f00147812 */ /* 0x000fe400078ec0ff */
[----:B------:R-:W-:Y:S01]  /*0360*/  SHF.R.U32.HI R4, RZ, 0x6, R0 ;  /* 0x00000006ff047819 */ /* 0x000fe20000011600 */
[----:B------:R-:W-:Y:S01]  /*0370*/  UMOV UR13, 0x400 ;  /* 0x00000400000d7882 */ /* 0x000fe20000000000 */
[----:B------:R-:W4:Y:S02]  /*0380*/  LDCU.64 UR26, c[0x0][0x358] ;  /* 0x00006b00ff1a77ac */ /* 0x000f240008000a00 */
[----:B------:R-:W1:Y:S01]  /*0390*/  S2UR UR6, SR_CgaCtaId ;  /* 0x00000000000679c3 */ /* 0x000e620000008800 */
[----:B------:R-:W-:-:S07]  /*03a0*/  SGXT.U32 R4, R4, 0x1 ;  /* 0x000000010404781a */ /* 0x000fce0000000000 */
[----:B------:R-:W0:Y:S08]  /*03b0*/  LDC.64 R24, c[0x0][0x380] ;  /* 0x0000e000ff187b82 */ /* 0x000e300000000a00 */
[----:B-1----:R-:W1:Y:S01]  /*03c0*/  LDC R3, c[0x0][0x3b8] ;  /* 0x0000ee00ff037b82 */ /* 0x002e620000000800 */
[----:B---3--:R-:W-:-:S04]  /*03d0*/  UIMAD UR4, UR12, UR4, URZ ;  /* 0x000000040c0472a4 */ /* 0x008fc8000f8e02ff */
[----:B------:R-:W-:Y:S01]  /*03e0*/  USHF.L.U32 UR7, UR4, 0x1, URZ ;  /* 0x0000000104077899 */ /* 0x000fe200080006ff */
[----:B--2---:R-:W-:Y:S01]  /*03f0*/  IMAD R20, R5, 0x40, R20 ;  /* 0x0000004005147824 */ /* 0x004fe200078e0214 */
[----:B------:R-:W-:Y:S01]  /*0400*/  ULEA UR13, UR6, UR13, 0x18 ;  /* 0x0000000d060d7291 */ /* 0x000fe2000f8ec0ff */
[----:B------:R-:W-:Y:S02]  /*0410*/  BAR.SYNC.DEFER_BLOCKING 0x0 ;  /* 0x0000000000007b1d */ /* 0x000fe40000010000 */
[----:B------:R-:W-:Y:S01]  /*0420*/  IMAD R2, R20, UR5, RZ ;  /* 0x0000000514027c24 */ /* 0x000fe2000f8e02ff */
[----:B------:R-:W-:-:S04]  /*0430*/  UIMAD.WIDE UR4, UR4, 0x2, URZ ;  /* 0x00000002040478a5 */ /* 0x000fc8000f8e02ff */
[C---:B------:R-:W-:Y:S01]  /*0440*/  SHF.L.U32 R5, R2.reuse, 0x1, RZ ;  /* 0x0000000102057819 */ /* 0x040fe200000006ff */
[----:B------:R-:W-:-:S03]  /*0450*/  IMAD.HI R2, R2, 0x2, RZ ;  /* 0x0000000202027827 */ /* 0x000fc600078e02ff */
[----:B0-----:R-:W-:-:S03]  /*0460*/  IADD3 R24, P1, P2, R5, UR7, R24 ;  /* 0x0000000705187c10 */ /* 0x001fc6000fa3e018 */
[----:B------:R-:W0:Y:S01]  /*0470*/  LDCU UR4, c[0x0][0x3c8] ;  /* 0x00007900ff0477ac */ /* 0x000e220008000800 */
[----:B-1----:R-:W-:Y:S01]  /*0480*/  IMAD R5, R4, R3, RZ ;  /* 0x0000000304057224 */ /* 0x002fe200078e02ff */
[----:B------:R-:W-:-:S03]  /*0490*/  IADD3.X R2, PT, PT, R2, UR5, R25, P1, P2 ;  /* 0x0000000502027c10 */ /* 0x000fc60008fe4419 */
[----:B------:R-:W-:Y:S01]  /*04a0*/  IMAD R9, R3, 0x2, R5 ;  /* 0x0000000203097824 */ /* 0x000fe200078e0205 */
[----:B------:R-:W-:-:S03]  /*04b0*/  LEA R6, P1, R5, R24, 0x1 ;  /* 0x0000001805067211 */ /* 0x000fc600078208ff */
[----:B------:R-:W-:Y:S01]  /*04c0*/  IMAD R13, R3, 0x2, R9 ;  /* 0x00000002030d7824 */ /* 0x000fe200078e0209 */
[----:B------:R-:W1:Y:S01]  /*04d0*/  LDS R21, [UR13] ;  /* 0x0000000dff157984 */ /* 0x000e620008000800 */
[----:B------:R-:W-:Y:S01]  /*04e0*/  LEA.HI.X.SX32 R7, R5, R2, 0x1, P1 ;  /* 0x0000000205077211 */ /* 0x000fe200008f0eff */
[----:B------:R-:W-:Y:S02]  /*04f0*/  BAR.SYNC.DEFER_BLOCKING 0x0 ;  /* 0x0000000000007b1d */ /* 0x000fe40000010000 */
[----:B------:R-:W-:Y:S02]  /*0500*/  LEA R5, R3, R13, 0x1 ;  /* 0x0000000d03057211 */ /* 0x000fe400078e08ff */
[-C--:B------:R-:W-:Y:S02]  /*0510*/  LEA R14, P1, R13, R24.reuse, 0x1 ;  /* 0x000000180d0e7211 */ /* 0x080fe400078208ff */
[----:B------:R-:W-:Y:S02]  /*0520*/  LEA R8, P2, R9, R24, 0x1 ;  /* 0x0000001809087211 */ /* 0x000fe400078408ff */
[----:B------:R-:W-:Y:S01]  /*0530*/  LEA.HI.X.SX32 R15, R13, R2, 0x1, P1 ;  /* 0x000000020d0f7211 */ /* 0x000fe200008f0eff */
[----:B------:R-:W-:Y:S01]  /*0540*/  IMAD R13, R3, 0x2, R5 ;  /* 0x00000002030d7824 */ /* 0x000fe200078e0205 */
[----:B------:R-:W-:-:S02]  /*0550*/  LEA R16, P1, R5, R24, 0x1 ;  /* 0x0000001805107211 */ /* 0x000fc400078208ff */
[-C--:B------:R-:W-:Y:S01]  /*0560*/  LEA.HI.X.SX32 R9, R9, R2.reuse, 0x1, P2 ;  /* 0x0000000209097211 */ /* 0x080fe200010f0eff */
[----:B------:R-:W-:Y:S01]  /*0570*/  IMAD R23, R3, 0x2, R13 ;  /* 0x0000000203177824 */ /* 0x000fe200078e020d */
[----:B------:R-:W-:Y:S02]  /*0580*/  LEA.HI.X.SX32 R17, R5, R2, 0x1, P1 ;  /* 0x0000000205117211 */ /* 0x000fe400008f0eff */
[----:B------:R-:W-:-:S04]  /*0590*/  LEA R18, P1, R13, R24, 0x1 ;  /* 0x000000180d127211 */ /* 0x000fc800078208ff */
[----:B------:R-:W-:Y:S01]  /*05a0*/  LEA.HI.X.SX32 R19, R13, R2, 0x1, P1 ;  /* 0x000000020d137211 */ /* 0x000fe200008f0eff */
[----:B----4-:R2:W5:Y:S01]  /*05b0*/  LDG.E.U16 R11, desc[UR26][R6.64] ;  /* 0x0000001a060b7981 */ /* 0x010562000c1e1500 */
[----:B------:R-:W-:-:S03]  /*05c0*/  LEA R22, P1, R23, R24, 0x1 ;  /* 0x0000001817167211 */ /* 0x000fc600078208ff */
[----:B------:R3:W5:Y:S04]  /*05d0*/  LDG.E.U16 R5, desc[UR26][R14.64] ;  /* 0x0000001a0e057981 */ /* 0x000768000c1e1500 */
[----:B------:R-:W5:Y:S01]  /*05e0*/  LDG.E.U16 R4, desc[UR26][R8.64] ;  /* 0x0000001a08047981 */ /* 0x000f62000c1e1500 */
[----:B--2---:R-:W-:-:S03]  /*05f0*/  LEA R7, R3, R23, 0x1 ;  /* 0x0000001703077211 */ /* 0x004fc600078e08ff */
[----:B------:R2:W5:Y:S02]  /*0600*/  LDG.E.U16 R6, desc[UR26][R16.64] ;  /* 0x0000001a10067981 */ /* 0x000564000c1e1500 */
[----:B------:R-:W-:Y:S01]  /*0610*/  IMAD R13, R3, 0x2, R7 ;  /* 0x00000002030d7824 */ /* 0x000fe200078e0207 */
[----:B------:R-:W-:Y:S01]  /*0620*/  LEA.HI.X.SX32 R23, R23, R2, 0x1, P1 ;  /* 0x0000000217177211 */ /* 0x000fe200008f0eff */
[----:B------:R4:W5:Y:S02]  /*0630*/  LDG.E.U16 R9, desc[UR26][R18.64] ;  /* 0x0000001a12097981 */ /* 0x000964000c1e1500 */
[----:B------:R-:W-:Y:S01]  /*0640*/  IMAD R25, R3, 0x2, R13 ;  /* 0x0000000203197824 */ /* 0x000fe200078e020d */
[-C--:B------:R-:W-:Y:S02]  /*0650*/  LEA R30, P1, R7, R24.reuse, 0x1 ;  /* 0x00000018071e7211 */ /* 0x080fe400078208ff */
[----:B------:R-:W-:Y:S01]  /*0660*/  LEA R12, P2, R13, R24, 0x1 ;  /* 0x000000180d0c7211 */ /* 0x000fe200078408ff */
[----:B------:R0:W5:Y:S01]  /*0670*/  LDG.E.U16 R8, desc[UR26][R22.64] ;  /* 0x0000001a16087981 */ /* 0x000162000c1e1500 */
[----:B---3--:R-:W-:-:S02]  /*0680*/  LEA R15, R3, R25, 0x1 ;  /* 0x00000019030f7211 */ /* 0x008fc400078e08ff */
[----:B------:R-:W-:Y:S02]  /*0690*/  LEA.HI.X.SX32 R31, R7, R2, 0x1, P1 ;  /* 0x00000002071f7211 */ /* 0x000fe400008f0eff */
[----:B------:R-:W-:Y:S01]  /*06a0*/  LEA R32, P1, R25, R24, 0x1 ;  /* 0x0000001819207211 */ /* 0x000fe200078208ff */
[----:B--2---:R-:W-:Y:S01]  /*06b0*/  IMAD R17, R3, 0x2, R15 ;  /* 0x0000000203117824 */ /* 0x004fe200078e020f */
[-C--:B------:R-:W-:Y:S01]  /*06c0*/  LEA.HI.X.SX32 R13, R13, R2.reuse, 0x1, P2 ;  /* 0x000000020d0d7211 */ /* 0x080fe200010f0eff */
[----:B------:R-:W5:Y:S01]  /*06d0*/  LDG.E.U16 R7, desc[UR26][R30.64] ;  /* 0x0000001a1e077981 */ /* 0x000f62000c1e1500 */
[----:B------:R-:W-:Y:S01]  /*06e0*/  LEA.HI.X.SX32 R33, R25, R2, 0x1, P1 ;  /* 0x0000000219217211 */ /* 0x000fe200008f0eff */
[----:B------:R-:W-:Y:S01]  /*06f0*/  IMAD R25, R3, 0x2, R17 ;  /* 0x0000000203197824 */ /* 0x000fe200078e0211 */
[C---:B------:R-:W-:Y:S01]  /*0700*/  LEA R28, P1, R15.reuse, R24, 0x1 ;  /* 0x000000180f1c7211 */ /* 0x040fe200078208ff */
[----:B------:R2:W5:Y:S03]  /*0710*/  LDG.E.U16 R10, desc[UR26][R12.64] ;  /* 0x0000001a0c0a7981 */ /* 0x000566000c1e1500 */
[----:B------:R-:W-:-:S02]  /*0720*/  LEA.HI.X.SX32 R29, R15, R2, 0x1, P1 ;  /* 0x000000020f1d7211 */ /* 0x000fc400008f0eff */
[-C--:B----4-:R-:W-:Y:S01]  /*0730*/  LEA R18, P1, R17, R24.reuse, 0x1 ;  /* 0x0000001811127211 */ /* 0x090fe200078208ff */
[----:B------:R-:W5:Y:S01]  /*0740*/  LDG.E.U16 R15, desc[UR26][R32.64] ;  /* 0x0000001a200f7981 */ /* 0x000f62000c1e1500 */
[----:B0-----:R-:W-:Y:S02]  /*0750*/  LEA R23, R3, R25, 0x1 ;  /* 0x0000001903177211 */ /* 0x001fe400078e08ff */
[----:B------:R-:W-:Y:S01]  /*0760*/  LEA R26, P2, R25, R24, 0x1 ;  /* 0x00000018191a7211 */ /* 0x000fe200078408ff */
[----:B------:R-:W5:Y:S01]  /*0770*/  LDG.E.U16 R14, desc[UR26][R28.64] ;  /* 0x0000001a1c0e7981 */ /* 0x000f62000c1e1500 */
[-C--:B------:R-:W-:Y:S01]  /*0780*/  LEA.HI.X.SX32 R19, R17, R2.reuse, 0x1, P1 ;  /* 0x0000000211137211 */ /* 0x080fe200008f0eff */
[----:B------:R-:W-:Y:S01]  /*0790*/  IMAD R17, R3, 0x2, R23 ;  /* 0x0000000203117824 */ /* 0x000fe200078e0217 */
[----:B------:R-:W-:Y:S02]  /*07a0*/  LEA.HI.X.SX32 R27, R25, R2, 0x1, P2 ;  /* 0x00000002191b7211 */ /* 0x000fe400010f0eff */
[----:B--2---:R-:W-:Y:S01]  /*07b0*/  LEA R12, P1, R23, R24, 0x1 ;  /* 0x00000018170c7211 */ /* 0x004fe200078208ff */
[----:B------:R-:W-:Y:S01]  /*07c0*/  IMAD R25, R3, 0x2, R17 ;  /* 0x0000000203197824 */ /* 0x000fe200078e0211 */
[----:B------:R-:W5:Y:S02]  /*07d0*/  LDG.E.U16 R18, desc[UR26][R18.64] ;  /* 0x0000001a12127981 */ /* 0x000f64000c1e1500 */
[----:B------:R-:W-:-:S02]  /*07e0*/  LEA.HI.X.SX32 R13, R23, R2, 0x1, P1 ;  /* 0x00000002170d7211 */ /* 0x000fc400008f0eff */
[-C--:B------:R-:W-:Y:S01]  /*07f0*/  LEA R16, P1, R17, R24.reuse, 0x1 ;  /* 0x0000001811107211 */ /* 0x080fe200078208ff */
[----:B------:R0:W5:Y:S01]  /*0800*/  LDG.E.U16 R30, desc[UR26][R26.64] ;  /* 0x0000001a1a1e7981 */ /* 0x000162000c1e1500 */
[----:B------:R-:W-:Y:S02]  /*0810*/  LEA R3, R3, R25, 0x1 ;  /* 0x0000001903037211 */ /* 0x000fe400078e08ff */
[----:B------:R-:W-:Y:S01]  /*0820*/  LEA R22, P2, R25, R24, 0x1 ;  /* 0x0000001819167211 */ /* 0x000fe200078408ff */
[----:B------:R-:W5:Y:S01]  /*0830*/  LDG.E.U16 R13, desc[UR26][R12.64] ;  /* 0x0000001a0c0d7981 */ /* 0x000f62000c1e1500 */
[----:B------:R-:W-:Y:S02]  /*0840*/  LEA.HI.X.SX32 R17, R17, R2, 0x1, P1 ;  /* 0x0000000211117211 */ /* 0x000fe400008f0eff */
[----:B------:R-:W-:Y:S02]  /*0850*/  LEA R24, P1, R3, R24, 0x1 ;  /* 0x0000001803187211 */ /* 0x000fe400078208ff */
[-C--:B------:R-:W-:Y:S01]  /*0860*/  LEA.HI.X.SX32 R23, R25, R2.reuse, 0x1, P2 ;  /* 0x0000000219177211 */ /* 0x080fe200010f0eff */
[----:B0-----:R-:W0:Y:S01]  /*0870*/  LDC.64 R26, c[0x0][0x388] ;  /* 0x0000e200ff1a7b82 */ /* 0x001e220000000a00 */
[----:B------:R-:W-:Y:S01]  /*0880*/  LEA.HI.X.SX32 R25, R3, R2, 0x1, P1 ;  /* 0x0000000203197211 */ /* 0x000fe200008f0eff */
[----:B------:R2:W5:Y:S01]  /*0890*/  LDG.E.U16 R16, desc[UR26][R16.64] ;  /* 0x0000001a10107981 */ /* 0x000562000c1e1500 */
[----:B------:R-:W-:-:S02]  /*08a0*/  SHF.R.U32.HI R28, RZ, 0x5, R0 ;  /* 0x00000005ff1c7819 */ /* 0x000fc40000011600 */
[----:B------:R-:W-:Y:S01]  /*08b0*/  LOP3.LUT R19, R0, 0x1f, RZ, 0xc0, !PT ;  /* 0x0000001f00137812 */ /* 0x000fe200078ec0ff */
[----:B------:R3:W5:Y:S02]  /*08c0*/  LDG.E.U16 R23, desc[UR26][R22.64] ;  /* 0x0000001a16177981 */ /* 0x000764000c1e1500 */
[----:B------:R-:W4:Y:S01]  /*08d0*/  LDC.64 R2, c[0x0][0x3c0] ;  /* 0x0000f000ff027b82 */ /* 0x000f220000000a00 */
[----:B------:R-:W-:Y:S01]  /*08e0*/  SGXT.U32 R28, R28, 0x2 ;  /* 0x000000021c1c781a */ /* 0x000fe20000000000 */
[----:B------:R-:W-:Y:S01]  /*08f0*/  IMAD R19, R19, UR4, RZ ;  /* 0x0000000413137c24 */ /* 0x000fe2000f8e02ff */
[----:B------:R1:W5:Y:S01]  /*0900*/  LDG.E.U16 R24, desc[UR26][R24.64] ;  /* 0x0000001a18187981 */ /* 0x000362000c1e1500 */
[----:B--2---:R-:W-:Y:S02]  /*0910*/  LOP3.LUT R17, R0, 0x3f, RZ, 0xc0, !PT ;  /* 0x0000003f00117812 */ /* 0x004fe400078ec0ff */
[----:B---3--:R-:W-:-:S03]  /*0920*/  IMAD.SHL.U32 R22, R19, 0x2, RZ ;  /* 0x0000000213167824 */ /* 0x008fc600078e00ff */
[----:B-1----:R-:W-:Y:S02]  /*0930*/  IMAD.SHL.U32 R25, R17, 0x2, RZ ;  /* 0x0000000211197824 */ /* 0x002fe400078e00ff */
[----:B------:R-:W-:-:S04]  /*0940*/  IMAD.HI R19, R19, 0x2, RZ ;  /* 0x0000000213137827 */ /* 0x000fc800078e02ff */
[----:B----4-:R-:W-:Y:S02]  /*0950*/  IMAD R12, R2, UR12, RZ ;  /* 0x0000000c020c7c24 */ /* 0x010fe4000f8e02ff */
[----:B------:R-:W-:-:S03]  /*0960*/  IMAD R2, R28, R3, RZ ;  /* 0x000000031c027224 */ /* 0x000fc600078e02ff */
[C---:B------:R-:W-:Y:S01]  /*0970*/  SHF.L.U32 R17, R12.reuse, 0x1, RZ ;  /* 0x000000010c117819 */ /* 0x040fe200000006ff */
[----:B------:R-:W-:Y:S02]  /*0980*/  IMAD R28, R3, 0x4, R2 ;  /* 0x00000004031c7824 */ /* 0x000fe400078e0202 */
[----:B------:R-:W-:Y:S01]  /*0990*/  IMAD.HI R12, R12, 0x2, RZ ;  /* 0x000000020c0c7827 */ /* 0x000fe200078e02ff */
[----:B0-----:R-:W-:-:S03]  /*09a0*/  IADD3 R17, P1, P2, R22, R26, R17 ;  /* 0x0000001a16117210 */ /* 0x001fc60007a3e011 */
[----:B------:R-:W-:Y:S01]  /*09b0*/  IMAD R26, R3, 0x4, R28 ;  /* 0x00000004031a7824 */ /* 0x000fe200078e021c */
[----:B------:R-:W-:Y:S02]  /*09c0*/  IADD3.X R19, PT, PT, R19, R27, R12, P1, P2 ;  /* 0x0000001b13137210 */ /* 0x000fe40000fe440c */
[--C-:B------:R-:W-:Y:S02]  /*09d0*/  SHF.R.S32.HI R32, RZ, 0x6, R0.reuse ;  /* 0x00000006ff207819 */ /* 0x100fe40000011400 */
[----:B------:R-:W-:Y:S02]  /*09e0*/  LEA R12, R3, R26, 0x2 ;  /* 0x0000001a030c7211 */ /* 0x000fe400078e10ff */
[----:B------:R-:W-:Y:S02]  /*09f0*/  SHF.R.U32.HI R29, RZ, 0x5, R0 ;  /* 0x00000005ff1d7819 */ /* 0x000fe40000011600 */
[----:B------:R-:W-:Y:S02]  /*0a00*/  SGXT R32, R32, 0x1 ;  /* 0x000000012020781a */ /* 0x000fe40000000200 */
[----:B------:R-:W-:-:S02]  /*0a10*/  LEA R42, P1, R2, R17, 0x1 ;  /* 0x00000011022a7211 */ /* 0x000fc400078208ff */
[-C--:B------:R-:W-:Y:S02]  /*0a20*/  LEA R40, P2, R28, R17.reuse, 0x1 ;  /* 0x000000111c287211 */ /* 0x080fe400078408ff */
[-C--:B------:R-:W-:Y:S02]  /*0a30*/  LEA R38, P3, R26, R17.reuse, 0x1 ;  /* 0x000000111a267211 */ /* 0x080fe400078608ff */
[----:B------:R-:W-:Y:S02]  /*0a40*/  LEA R36, P4, R12, R17, 0x1 ;  /* 0x000000110c247211 */ /* 0x000fe400078808ff */
[----:B------:R-:W-:Y:S02]  /*0a50*/  R2UR UR20, R29 ;  /* 0x000000001d1472ca */ /* 0x000fe400000e0000 */
[----:B------:R-:W-:Y:S02]  /*0a60*/  R2UR UR30, R21 ;  /* 0x00000000151e72ca */ /* 0x000fe400000e0000 */
[----:B------:R-:W-:-:S02]  /*0a70*/  LOP3.LUT R22, R25, 0x90, R32, 0x78, !PT ;  /* 0x0000009019167812 */ /* 0x000fc400078e7820 */
[-C--:B------:R-:W-:Y:S02]  /*0a80*/  LEA.HI.X.SX32 R43, R2, R19.reuse, 0x1, P1 ;  /* 0x00000013022b7211 */ /* 0x080fe400008f0eff */
[-C--:B------:R-:W-:Y:S02]  /*0a90*/  LEA.HI.X.SX32 R41, R28, R19.reuse, 0x1, P2 ;  /* 0x000000131c297211 */ /* 0x080fe400010f0eff */
[-C--:B------:R-:W-:Y:S02]  /*0aa0*/  LEA.HI.X.SX32 R39, R26, R19.reuse, 0x1, P3 ;  /* 0x000000131a277211 */ /* 0x080fe400018f0eff */
[----:B------:R-:W-:Y:S01]  /*0ab0*/  LEA.HI.X.SX32 R37, R12, R19, 0x1, P4 ;  /* 0x000000130c257211 */ /* 0x000fe200020f0eff */
[----:B------:R-:W-:Y:S06]  /*0ac0*/  @P0 BRA `(.L_x_5) ;  /* 0x0000000000180947 */ /* 0x000fec0003800000 */
[----:B------:R-:W-:Y:S01]  /*0ad0*/  ELECT P1, URZ, PT ;  /* 0x0000000000ff782f */ /* 0x000fe20003820000 */
[----:B------:R-:W-:Y:S01]  /*0ae0*/  IMAD.MOV.U32 R2, RZ, RZ, 0x1 ;  /* 0x00000001ff027424 */ /* 0x000fe200078e00ff */
[----:B------:R-:W-:Y:S01]  /*0af0*/  UMOV UR4, 0x40 ;  /* 0x0000004000047882 */ /* 0x000fe20000000000 */
[----:B------:R-:W-:Y:S01]  /*0b00*/  UVIRTCOUNT.DEALLOC.SMPOOL 0x80 ;  /* 0x000000800000784c */ /* 0x000fe20000000000 */
[----:B------:R-:W-:-:S09]  /*0b10*/  ULEA UR4, UR6, UR4, 0x18 ;  /* 0x0000000406047291 */ /* 0x000fd2000f8ec0ff */
[----:B------:R0:W-:Y:S03]  /*0b20*/  @P1 STS.U8 [UR4], R2 ;  /* 0x00000002ff001988 */ /* 0x0001e60008000004 */
.L_x_5:
[----:B------:R-:W-:Y:S01]  /*0b30*/  USHF.L.U32 UR4, UR20, 0x15, URZ ;  /* 0x0000001514047899 */ /* 0x000fe200080006ff */
[C---:B------:R-:W-:Y:S01]  /*0b40*/  LOP3.LUT R21, R22.reuse, 0x20, RZ, 0x3c, !PT ;  /* 0x0000002016157812 */ /* 0x040fe200078e3cff */
[----:B-----5:R1:W-:Y:S01]  /*0b50*/  STS.U16 [R22+UR13+0x400], R9 ;  /* 0x0004000916007988 */ /* 0x0203e2000800040d */
[----:B0-----:R-:W-:Y:S01]  /*0b60*/  LOP3.LUT R2, R22, 0x40, RZ, 0x3c, !PT ;  /* 0x0000004016027812 */ /* 0x001fe200078e3cff */
[----:B------:R-:W-:Y:S01]  /*0b70*/  ULOP3.LUT UR4, UR4, 0x600000, URZ, 0xc0, !UPT ;  /* 0x0060000004047892 */ /* 0x000fe2000f8ec0ff */
[----:B------:R-:W-:Y:S01]  /*0b80*/  LOP3.LUT P1, RZ, R0, 0x7f, RZ, 0xc0, !PT ;  /* 0x0000007f00ff7812 */ /* 0x000fe2000782c0ff */
[----:B------:R0:W-:Y:S01]  /*0b90*/  STS.U16 [R22+UR13], R11 ;  /* 0x0000000b16007988 */ /* 0x0001e2000800040d */
[----:B------:R-:W-:Y:S01]  /*0ba0*/  UMOV UR9, 0x1 ;  /* 0x0000000100097882 */ /* 0x000fe20000000000 */
[----:B------:R-:W-:Y:S01]  /*0bb0*/  UIADD3 UR14, UPT, UPT, UR30, UR4, URZ ;  /* 0x000000041e0e7290 */ /* 0x000fe2000fffe0ff */
[----:B------:R-:W-:Y:S01]  /*0bc0*/  PRMT R12, RZ, 0x7610, R12 ;  /* 0x00007610ff0c7816 */ /* 0x000fe2000000000c */
[----:B------:R2:W-:Y:S01]  /*0bd0*/  STS.U16 [R22+UR13+0x800], R15 ;  /* 0x0008000f16007988 */ /* 0x0005e2000800040d */
[----:B------:R-:W3:Y:S01]  /*0be0*/  LDCU UR28, c[0x0][0x3f0] ;  /* 0x00007e00ff1c77ac */ /* 0x000ee20008000800 */
[----:B-1----:R-:W-:-:S02]  /*0bf0*/  LOP3.LUT R9, R22, 0x60, RZ, 0x3c, !PT ;  /* 0x0000006016097812 */ /* 0x002fc400078e3cff */
[----:B------:R1:W-:Y:S01]  /*0c00*/  STS.U16 [R22+UR13+0xc00], R13 ;  /* 0x000c000d16007988 */ /* 0x0003e2000800040d */
[----:B------:R-:W-:Y:S01]  /*0c10*/  UIADD3 UR15, UPT, UPT, UR13, 0x1c00, URZ ;  /* 0x00001c000d0f7890 */ /* 0x000fe2000fffe0ff */
[----:B0-----:R-:W-:Y:S01]  /*0c20*/  PRMT R11, RZ, 0x7610, R11 ;  /* 0x00007610ff0b7816 */ /* 0x001fe2000000000b */
[----:B------:R-:W0:Y:S01]  /*0c30*/  LDCU.64 UR6, c[0x0][0x3d0] ;  /* 0x00007a00ff0677ac */ /* 0x000e220008000a00 */
[----:B------:R-:W-:Y:S01]  /*0c40*/  STS.U16 [R21+UR13+0x100], R4 ;  /* 0x0001000415007988 */ /* 0x000fe2000800040d */
[----:B--2---:R-:W2:Y:S01]  /*0c50*/  LDC R15, c[0x0][0x3d8] ;  /* 0x0000f600ff0f7b82 */ /* 0x004ea20000000800 */
[----:B------:R-:W-:Y:S02]  /*0c60*/  VOTEU.ALL UP0, P1 ;  /* 0x0000000000ff7886 */ /* 0x000fe40000800000 */
[----:B------:R-:W-:Y:S01]  /*0c70*/  STS.U16 [R21+UR13+0x500], R8 ;  /* 0x0005000815007988 */ /* 0x000fe2000800040d */
[----:B------:R-:W-:Y:S01]  /*0c80*/  VOTEU.ALL UP1, P1 ;  /* 0x0000000000ff7886 */ /* 0x000fe20000820000 */
[----:B-1----:R-:W-:-:S02]  /*0c90*/  PRMT R13, RZ, 0x7610, R13 ;  /* 0x00007610ff0d7816 */ /* 0x002fc4000000000d */
[----:B------:R-:W-:Y:S01]  /*0ca0*/  STS.U16 [R21+UR13+0x900], R14 ;  /* 0x0009000e15007988 */ /* 0x000fe2000800040d */
[----:B------:R-:W-:-:S04]  /*0cb0*/  @!UP0 UIADD3 UR4, UPT, UPT, -UR9, 0x100000, URZ ;  /* 0x0010000009048890 */ /* 0x000fc8000fffe1ff */
[----:B------:R-:W-:Y:S02]  /*0cc0*/  @!UP0 USHF.L.U32 UR5, UR4, 0xb, URZ ;  /* 0x0000000b04058899 */ /* 0x000fe400080006ff */
[----:B------:R-:W-:Y:S02]  /*0cd0*/  @!UP0 USHF.L.U32 UR4, UR4, 0x1, URZ ;  /* 0x0000000104048899 */ /* 0x000fe400080006ff */
[----:B---3--:R-:W-:Y:S01]  /*0ce0*/  UISETP.GT.AND UP2, UPT, UR28, URZ, UPT ;  /* 0x000000ff1c00728c */ /* 0x008fe2000bf44270 */
[----:B------:R-:W-:Y:S04]  /*0cf0*/  STS.U16 [R21+UR13+0xd00], R16 ;  /* 0x000d001015007988 */ /* 0x000fe8000800040d */
[----:B------:R1:W-:Y:S01]  /*0d00*/  STS.U16 [R2+UR13+0x200], R5 ;  /* 0x0002000502007988 */ /* 0x0003e2000800040d */
[----:B------:R-:W-:-:S03]  /*0d10*/  PLOP3.LUT P2, PT, PT, PT, UP2, 0x80, 0x8 ;  /* 0x000000000008781c */ /* 0x000fc60003f4f028 */
[----:B------:R-:W-:Y:S04]  /*0d20*/  STS.U16 [R2+UR13+0x600], R7 ;  /* 0x0006000702007988 */ /* 0x000fe8000800040d */
[----:B------:R-:W-:Y:S01]  /*0d30*/  STS.U16 [R2+UR13+0xa00], R18 ;  /* 0x000a001202007988 */ /* 0x000fe2000800040d */
[----:B-1----:R-:W1:Y:S03]  /*0d40*/  LDC.64 R4, c[0x0][0x390] ;  /* 0x0000e400ff047b82 */ /* 0x002e660000000a00 */
[----:B------:R-:W-:Y:S04]  /*0d50*/  STS.U16 [R2+UR13+0xe00], R23 ;  /* 0x000e001702007988 */ /* 0x000fe8000800040d */
[----:B------:R-:W-:Y:S04]  /*0d60*/  STS.U16 [R9+UR13+0x300], R6 ;  /* 0x0003000609007988 */ /* 0x000fe8000800040d */
[----:B------:R3:W-:Y:S04]  /*0d70*/  STS.U16 [R9+UR13+0x700], R10 ;  /* 0x0007000a09007988 */ /* 0x0007e8000800040d */
[----:B------:R-:W-:Y:S04]  /*0d80*/  STS.U16 [R9+UR13+0xb00], R30 ;  /* 0x000b001e09007988 */ /* 0x000fe8000800040d */
[----:B------:R4:W-:Y:S01]  /*0d90*/  STS.U16 [R9+UR13+0xf00], R24 ;  /* 0x000f001809007988 */ /* 0x0009e2000800040d */
[----:B---3--:R-:W-:Y:S01]  /*0da0*/  PRMT R10, RZ, 0x7610, R10 ;  /* 0x00007610ff0a7816 */ /* 0x008fe2000000000a */
[----:B------:R-:W-:Y:S01]  /*0db0*/  STTM.16dp32bit_t0_t15.x16 tmem[UR14], RZ ;  /* 0x000000ff000079ed */ /* 0x000fe20008a0000e */
[----:B------:R-:W-:Y:S01]  /*0dc0*/  STTM.16dp32bit_t16_t31.x16 tmem[UR14+0x10], RZ ;  /* 0x000010ff000079ed */ /* 0x000fe20008a2000e */
[----:B------:R-:W3:Y:S02]  /*0dd0*/  FENCE.VIEW.ASYNC.T ;  /* 0x00000000000073c6 */ /* 0x000ee40000000200 */
[----:B---3--:R-:W-:Y:S06]  /*0de0*/  BAR.SYNC.DEFER_BLOCKING 0x0 ;  /* 0x0000000000007b1d */ /* 0x008fec0000010000 */
[----:B------:R-:W3:Y:S02]  /*0df0*/  FENCE.VIEW.ASYNC.S ;  /* 0x00000000000073c6 */ /* 0x000ee40000000000 */
[----:B---3--:R3:W0:Y:S02]  /*0e00*/  @!UP1 SYNCS.EXCH.64 URZ, [UR15], UR4 ;  /* 0x000000040fff95b2 */ /* 0x0086240008000100 */
[----:B0-----:R-:W-:Y:S06]  /*0e10*/  BAR.SYNC.DEFER_BLOCKING 0x0 ;  /* 0x0000000000007b1d */ /* 0x001fec0000010000 */
[----:B------:R-:W2:Y:S04]  /*0e20*/  @P2 LDG.E.U16 R11, desc[UR26][R42.64] ;  /* 0x0000001a2a0b2981 */ /* 0x000ea8000c1e1500 */
[----:B------:R-:W2:Y:S04]  /*0e30*/  @P2 LDG.E.U16 R13, desc[UR26][R38.64] ;  /* 0x0000001a260d2981 */ /* 0x000ea8000c1e1500 */
[----:B------:R-:W2:Y:S04]  /*0e40*/  @P2 LDG.E.U16 R12, desc[UR26][R40.64] ;  /* 0x0000001a280c2981 */ /* 0x000ea8000c1e1500 */
[----:B------:R-:W2:Y:S01]  /*0e50*/  @P2 LDG.E.U16 R10, desc[UR26][R36.64] ;  /* 0x0000001a240a2981 */ /* 0x000ea2000c1e1500 */
[----:B------:R-:W-:Y:S01]  /*0e60*/  LOP3.LUT R2, R0, 0xf, RZ, 0xc0, !PT ;  /* 0x0000000f00027812 */ /* 0x000fe200078ec0ff */
[----:B------:R-:W-:Y:S01]  /*0e70*/  UIMAD UR6, UR12, UR6, URZ ;  /* 0x000000060c0672a4 */ /* 0x000fe2000f8e02ff */
[----:B------:R-:W-:Y:S01]  /*0e80*/  SHF.R.U32.HI R6, RZ, 0x4, R0 ;  /* 0x00000004ff067819 */ /* 0x000fe20000011600 */
[----:B------:R-:W-:Y:S01]  /*0e90*/  VOTEU.ALL UP3, P1 ;  /* 0x0000000000ff7886 */ /* 0x000fe20000860000 */
[----:B------:R-:W-:Y:S01]  /*0ea0*/  UISETP.EQ.U32.AND UP1, UPT, UR20, URZ, UP2 ;  /* 0x000000ff1400728c */ /* 0x000fe20009722070 */
[----:B------:R-:W-:Y:S01]  /*0eb0*/  IMAD R7, R2, UR7, RZ ;  /* 0x0000000702077c24 */ /* 0x000fe2000f8e02ff */
[----:B------:R-:W-:Y:S01]  /*0ec0*/  SGXT.U32 R6, R6, 0x3 ;  /* 0x000000030606781a */ /* 0x000fe20000000000 */
[----:B------:R-:W-:Y:S01]  /*0ed0*/  USHF.L.U32 UR8, UR6, 0x1, URZ ;  /* 0x0000000106087899 */ /* 0x000fe200080006ff */
[----:B------:R-:W-:Y:S01]  /*0ee0*/  PRMT R27, RZ, 0x7610, R27 ;  /* 0x00007610ff1b7816 */ /* 0x000fe2000000001b */
[C---:B----4-:R-:W-:Y:S01]  /*0ef0*/  IMAD.SHL.U32 R9, R7.reuse, 0x2, RZ ;  /* 0x0000000207097824 */ /* 0x050fe200078e00ff */
[----:B---3--:R-:W-:Y:S01]  /*0f00*/  UIMAD.WIDE UR4, UR6, 0x2, URZ ;  /* 0x00000002060478a5 */ /* 0x008fe2000f8e02ff */
[----:B--2---:R-:W-:Y:S01]  /*0f10*/  IMAD R8, R6, R15, RZ ;  /* 0x0000000f06087224 */ /* 0x004fe200078e02ff */
[----:B------:R-:W-:Y:S01]  /*0f20*/  PRMT R45, RZ, 0x7610, R45 ;  /* 0x00007610ff2d7816 */ /* 0x000fe2000000002d */
[----:B------:R-:W-:Y:S01]  /*0f30*/  IMAD.HI R6, R7, 0x2, RZ ;  /* 0x0000000207067827 */ /* 0x000fe200078e02ff */
[----:B-1----:R-:W-:Y:S01]  /*0f40*/  IADD3 R9, P3, P4, R9, UR8, R4 ;  /* 0x0000000809097c10 */ /* 0x002fe2000fc7e004 */
[----:B------:R-:W-:Y:S01]  /*0f50*/  @!UP1 UIADD3 UR8, UPT, UPT, UR13, 0x1000, URZ ;  /* 0x000010000d089890 */ /* 0x000fe2000fffe0ff */
[----:B------:R-:W-:Y:S01]  /*0f60*/  LEA R7, R15, R8, 0x3 ;  /* 0x000000080f077211 */ /* 0x000fe200078e18ff */
[----:B------:R-:W-:Y:S01]  /*0f70*/  UMOV UR6, URZ ;  /* 0x000000ff00067c82 */ /* 0x000fe20008000000 */
[----:B------:R-:W-:Y:S01]  /*0f80*/  IADD3.X R6, PT, PT, R6, UR5, R5, P3, P4 ;  /* 0x0000000506067c10 */ /* 0x000fe20009fe8405 */
[----:B------:R-:W-:-:S02]  /*0f90*/  @!UP1 USHF.R.U32.HI UR8, URZ, 0x4, UR8 ;  /* 0x00000004ff089899 */ /* 0x000fc40008011608 */
[----:B------:R-:W-:-:S04]  /*0fa0*/  @!UP0 UIADD3 UR4, UPT, UPT, -UR9, 0x100000, URZ ;  /* 0x0010000009048890 */ /* 0x000fc8000fffe1ff */
[----:B------:R-:W-:Y:S02]  /*0fb0*/  @!UP0 USHF.L.U32 UR5, UR4, 0xb, URZ ;  /* 0x0000000b04058899 */ /* 0x000fe400080006ff */
[----:B------:R-:W-:Y:S01]  /*0fc0*/  @!UP0 USHF.L.U32 UR4, UR4, 0x1, URZ ;  /* 0x0000000104048899 */ /* 0x000fe200080006ff */
[----:B------:R-:W-:Y:S01]  /*0fd0*/  IMAD R4, R15, 0x8, R7 ;  /* 0x000000080f047824 */ /* 0x000fe200078e0207 */
[-C--:B------:R-:W-:Y:S01]  /*0fe0*/  LEA R34, P3, R8, R9.reuse, 0x1 ;  /* 0x0000000908227211 */ /* 0x080fe200078608ff */
[----:B------:R-:W-:Y:S01]  /*0ff0*/  UIADD3 UR17, UPT, UPT, UR13, 0x1400, URZ ;  /* 0x000014000d117890 */ /* 0x000fe2000fffe0ff */
[-C--:B------:R-:W-:Y:S01]  /*1000*/  LEA R32, P4, R7, R9.reuse, 0x1 ;  /* 0x0000000907207211 */ /* 0x080fe200078808ff */
[----:B------:R-:W-:Y:S01]  /*1010*/  IMAD R5, R15, 0x8, R4 ;  /* 0x000000080f057824 */ /* 0x000fe200078e0204 */
[-C--:B------:R-:W-:Y:S01]  /*1020*/  LEA R30, P5, R4, R9.reuse, 0x1 ;  /* 0x00000009041e7211 */ /* 0x080fe200078a08ff */
[----:B------:R-:W-:Y:S01]  /*1030*/  UIADD3 UR16, UPT, UPT, UR30, 0x100000, URZ ;  /* 0x001000001e107890 */ /* 0x000fe2000fffe0ff */
[----:B------:R-:W-:Y:S01]  /*1040*/  LEA.HI.X.SX32 R35, R8, R6, 0x1, P3 ;  /* 0x0000000608237211 */ /* 0x000fe200018f0eff */
[----:B------:R-:W-:Y:S01]  /*1050*/  @!UP1 USGXT.U32 UR18, UR8, 0xe ;  /* 0x0000000e0812989a */ /* 0x000fe20008000000 */
[----:B------:R-:W-:-:S02]  /*1060*/  LEA R28, P6, R5, R9, 0x1 ;  /* 0x00000009051c7211 */ /* 0x000fc400078c08ff */
[----:B------:R0:W1:Y:S01]  /*1070*/  @!UP3 SYNCS.EXCH.64 URZ, [UR13+0x1c08], UR4 ;  /* 0x001c08040dffb5b2 */ /* 0x0000620008000100 */
[----:B------:R-:W-:Y:S01]  /*1080*/  VOTEU.ALL UP3, P1 ;  /* 0x0000000000ff7886 */ /* 0x000fe20000860000 */
[-C--:B------:R-:W-:Y:S02]  /*1090*/  LEA.HI.X.SX32 R33, R7, R6.reuse, 0x1, P4 ;  /* 0x0000000607217211 */ /* 0x080fe400020f0eff */
[-C--:B------:R-:W-:Y:S02]  /*10a0*/  LEA.HI.X.SX32 R31, R4, R6.reuse, 0x1, P5 ;  /* 0x00000006041f7211 */ /* 0x080fe400028f0eff */
[----:B------:R-:W-:Y:S02]  /*10b0*/  LEA.HI.X.SX32 R29, R5, R6, 0x1, P6 ;  /* 0x00000006051d7211 */ /* 0x000fe400030f0eff */
[----:B------:R-:W-:Y:S02]  /*10c0*/  PRMT R26, RZ, 0x7610, R26 ;  /* 0x00007610ff1a7816 */ /* 0x000fe4000000001a */
[----:B------:R-:W-:Y:S01]  /*10d0*/  PRMT R44, RZ, 0x7610, R44 ;  /* 0x00007610ff2c7816 */ /* 0x000fe2000000002c */
[----:B0-----:R-:W-:-:S04]  /*10e0*/  @!UP0 UIADD3 UR4, UPT, UPT, -UR9, 0x100000, URZ ;  /* 0x0010000009048890 */ /* 0x001fc8000fffe1ff */
[----:B------:R-:W-:Y:S02]  /*10f0*/  @!UP0 USHF.L.U32 UR5, UR4, 0xb, URZ ;  /* 0x0000000b04058899 */ /* 0x000fe400080006ff */
[----:B------:R-:W-:Y:S01]  /*1100*/  @!UP0 USHF.L.U32 UR4, UR4, 0x1, URZ ;  /* 0x0000000104048899 */ /* 0x000fe200080006ff */
[----:B------:R0:W-:Y:S04]  /*1110*/  STS.U16 [R22+UR13+0x1000], R11 ;  /* 0x0010000b16007988 */ /* 0x0001e8000800040d */
[----:B------:R0:W-:Y:S04]  /*1120*/  STS.U16 [R22+UR13+0x1200], R13 ;  /* 0x0012000d16007988 */ /* 0x0001e8000800040d */
[----:B------:R0:W-:Y:S04]  /*1130*/  STS.U16 [R21+UR13+0x1100], R12 ;  /* 0x0011000c15007988 */ /* 0x0001e8000800040d */
[----:B------:R0:W-:Y:S01]  /*1140*/  STS.U16 [R21+UR13+0x1300], R10 ;  /* 0x0013000a15007988 */ /* 0x0001e2000800040d */
[----:B-1----:R1:W-:Y:S06]  /*1150*/  MEMBAR.ALL.CTA ;  /* 0x0000000000007992 */ /* 0x0023ec0000008000 */
[----:B-1----:R-:W-:Y:S04]  /*1160*/  FENCE.VIEW.ASYNC.S ;  /* 0x00000000000073c6 */ /* 0x002fe80000000000 */
[----:B------:R-:W1:Y:S02]  /*1170*/  FENCE.VIEW.ASYNC.S ;  /* 0x00000000000073c6 */ /* 0x000e640000000000 */
[----:B-1----:R0:W1:Y:S02]  /*1180*/  @!UP3 SYNCS.EXCH.64 URZ, [UR13+0x1400], UR4 ;  /* 0x001400040dffb5b2 */ /* 0x0020640008000100 */
[----:B-1----:R-:W-:Y:S06]  /*1190*/  BAR.SYNC.DEFER_BLOCKING 0x0 ;  /* 0x0000000000007b1d */ /* 0x002fec0000010000 */
[----:B0-----:R-:W-:Y:S05]  /*11a0*/  BRA.U !UP1, `(.L_x_6) ;  /* 0x0000000109647547 */ /* 0x001fea000b800000 */
[----:B------:R-:W-:Y:S02]  /*11b0*/  UIADD3 UR4, UPT, UPT, UR13, 0x1000, URZ ;  /* 0x000010000d047890 */ /* 0x000fe4000fffe0ff */
[----:B------:R-:W-:Y:S02]  /*11c0*/  USHF.R.U32.HI UR8, URZ, 0x4, UR13 ;  /* 0x00000004ff087899 */ /* 0x000fe4000801160d */
[----:B------:R-:W-:Y:S02]  /*11d0*/  USHF.R.U32.HI UR4, URZ, 0x4, UR4 ;  /* 0x00000004ff047899 */ /* 0x000fe40008011604 */
[----:B------:R-:W-:Y:S02]  /*11e0*/  USGXT.U32 UR8, UR8, 0xe ;  /* 0x0000000e0808789a */ /* 0x000fe40008000000 */
[----:B------:R-:W-:Y:S01]  /*11f0*/  USGXT.U32 UR18, UR4, 0xe ;  /* 0x0000000e0412789a */ /* 0x000fe20008000000 */
[----:B------:R-:W-:Y:S01]  /*1200*/  UMOV UR10, 0x80 ;  /* 0x00000080000a7882 */ /* 0x000fe20000000000 */
[----:B------:R-:W-:-:S02]  /*1210*/  UMOV UR11, 0x40004040 ;  /* 0x40004040000b7882 */ /* 0x000fc40000000000 */
[----:B------:R-:W-:Y:S01]  /*1220*/  UIADD3 UR24, UP3, UPT, UR18, 0x2, URZ ;  /* 0x0000000212187890 */ /* 0x000fe2000ff7e0ff */
[----:B------:R-:W-:Y:S01]  /*1230*/  UMOV UR9, URZ ;  /* 0x000000ff00097c82 */ /* 0x000fe20008000000 */
[----:B------:R-:W-:Y:S01]  /*1240*/  UMOV UR4, UR17 ;  /* 0x0000001100047c82 */ /* 0x000fe20008000000 */
[----:B------:R-:W-:Y:S02]  /*1250*/  UIADD3.64 UR10, UPT, UPT, UR8, UR10, URZ ;  /* 0x0000000a080a7297 */ /* 0x000fe4000fffe0ff */
[----:B------:R-:W-:Y:S01]  /*1260*/  UIADD3.X UR25, UPT, UPT, UR6, -0x7fffbfe0, URZ, UP3, !UPT ;  /* 0x8000402006197890 */ /* 0x000fe20009ffe4ff */
[----:B------:R-:W-:Y:S01]  /*1270*/  UMOV UR5, URZ ;  /* 0x000000ff00057c82 */ /* 0x000fe20008000000 */
[----:B------:R-:W-:Y:S01]  /*1280*/  UMOV UR22, 0x0 ;  /* 0x0000000000167882 */ /* 0x000fe20000000000 */
[----:B------:R-:W-:Y:S01]  /*1290*/  UMOV UR19, UR4 ;  /* 0x0000000400137c82 */ /* 0x000fe20008000000 */
[----:B------:R-:W-:Y:S01]  /*12a0*/  UMOV UR23, 0x4048010 ;  /* 0x0404801000177882 */ /* 0x000fe20000000000 */
[----:B------:R-:W-:Y:S01]  /*12b0*/  UMOV UR9, 0x40004040 ;  /* 0x4000404000097882 */ /* 0x000fe20000000000 */
[----:B------:R-:W-:Y:S01]  /*12c0*/  UMOV UR4, UR18 ;  /* 0x0000001200047c82 */ /* 0x000fe20008000000 */
[----:B------:R-:W-:Y:S01]  /*12d0*/  UMOV UR5, 0x80004020 ;  /* 0x8000402000057882 */ /* 0x000fe20000000000 */
[----:B------:R-:W-:Y:S01]  /*12e0*/  UMOV UR32, 0x0 ;  /* 0x0000000000207882 */ /* 0x000fe20000000000 */
[----:B------:R-:W-:Y:S01]  /*12f0*/  UMOV UR33, 0x4048010 ;  /* 0x0404801000217882 */ /* 0x000fe20000000000 */
[----:B------:R0:W-:Y:S01]  /*1300*/  UTCHMMA gdesc[UR8], gdesc[UR4], tmem[UR16], tmem[UR22], idesc[UR23], !UPT ;  /* 0x00ff1604080075ea */ /* 0x0001e2000f800010 */
[----:B------:R0:W-:Y:S01]  /*1310*/  UTCHMMA gdesc[UR10], gdesc[UR24], tmem[UR16], tmem[UR32], idesc[UR33], UPT ;  /* 0x00ff20180a0075ea */ /* 0x0001e2000b800010 */
[----:B------:R0:W-:Y:S01]  /*1320*/  UTCBAR [UR19], URZ ;  /* 0x000000ff130073e9 */ /* 0x0001e200080000ff */
[----:B------:R-:W-:Y:S01]  /*1330*/  NOP ;  /* 0x0000000000007918 */ /* 0x000fe20000000000 */
.L_x_6:
[----:B------:R-:W-:Y:S05]  /*1340*/  BRA.U !UP2, `(.L_x_7) ;  /* 0x000000010a087547 */ /* 0x000fea000b800000 */
[----:B------:R-:W1:Y:S02]  /*1350*/  SYNCS.PHASECHK.TRANS64.TRYWAIT P3, [UR13+0x1400], RZ ;  /* 0x001400ffff0075a7 */ /* 0x000e64000806110d */
[----:B-1----:R-:W-:Y:S05]  /*1360*/  @!P3 BRA `(.L_x_8) ;  /* 0x000000240028b947 */ /* 0x002fea0003800000 */
.L_x_7:
[----:B------:R-:W-:Y:S06]  /*1370*/  BAR.SYNC.DEFER_BLOCKING 0x0 ;  /* 0x0000000000007b1d */ /* 0x000fec0000010000 */
[----:B0-----:R-:W0:Y:S01]  /*1380*/  LDCU UR4, c[0x0][0x3a8] ;  /* 0x00007500ff0477ac */ /* 0x001e220008000800 */
[----:B------:R-:W-:Y:S01]  /*1390*/  LDTM.16dp32bit_t0_t15.x8 R4, tmem[UR14+0x100000] ;  /* 0x1000000e000479ee */ /* 0x000fe20008980000 */
[----:B------:R-:W0:Y:S01]  /*13a0*/  LDTM.16dp32bit_t16_t31.x8 R4, tmem[UR14+0x100008] ;  /* 0x1000080e000479ee */ /* 0x000e2200089a0000 */
[----:B------:R-:W1:Y:S01]  /*13b0*/  @!P1 SYNCS.CCTL.IV [UR13+0x1400] ;  /* 0x00140000ff0099b1 */ /* 0x000e62000800000d */
[----:B------:R-:W-:Y:S01]  /*13c0*/  NOP ;  /* 0x0000000000007918 */ /* 0x000fe20000000000 */
[----:B------:R2:W5:Y:S04]  /*13d0*/  @P2 LDG.E.U16 R27, desc[UR26][R34.64] ;  /* 0x0000001a221b2981 */ /* 0x000568000c1e1500 */
[----:B------:R2:W5:Y:S04]  /*13e0*/  @P2 LDG.E.U16 R45, desc[UR26][R32.64] ;  /* 0x0000001a202d2981 */ /* 0x000568000c1e1500 */
[----:B------:R2:W5:Y:S04]  /*13f0*/  @P2 LDG.E.U16 R26, desc[UR26][R30.64] ;  /* 0x0000001a1e1a2981 */ /* 0x000568000c1e1500 */
[----:B------:R2:W5:Y:S01]  /*1400*/  @P2 LDG.E.U16 R44, desc[UR26][R28.64] ;  /* 0x0000001a1c2c2981 */ /* 0x000562000c1e1500 */
[----:B0-----:R-:W-:Y:S01]  /*1410*/  FMUL R12, R4, UR4 ;  /* 0x00000004040c7c20 */ /* 0x001fe20008400000 */
[----:B------:R-:W-:Y:S01]  /*1420*/  FMUL R13, R5, UR4 ;  /* 0x00000004050d7c20 */ /* 0x000fe20008400000 */
[----:B------:R-:W-:Y:S01]  /*1430*/  FMUL R14, R6, UR4 ;  /* 0x00000004060e7c20 */ /* 0x000fe20008400000 */
[----:B------:R-:W-:Y:S01]  /*1440*/  FMUL R15, R7, UR4 ;  /* 0x00000004070f7c20 */ /* 0x000fe20008400000 */
[----:B------:R-:W-:-:S03]  /*1450*/  FMUL R16, R8, UR4 ;  /* 0x0000000408107c20 */ /* 0x000fc60008400000 */
[----:B------:R-:W-:Y:S01]  /*1460*/  FMNMX3 R14, R12, R13, R14, !PT ;  /* 0x0000000d0c0e7276 */ /* 0x000fe2000780000e */
[----:B------:R-:W-:Y:S01]  /*1470*/  FMUL R12, R9, UR4 ;  /* 0x00000004090c7c20 */ /* 0x000fe20008400000 */
[----:B------:R-:W-:Y:S02]  /*1480*/  FMUL R13, R10, UR4 ;  /* 0x000000040a0d7c20 */ /* 0x000fe40008400000 */
[----:B------:R-:W-:Y:S01]  /*1490*/  FMNMX3 R15, R14, R15, R16, !PT ;  /* 0x0000000f0e0f7276 */ /* 0x000fe20007800010 */
[----:B------:R-:W-:-:S03]  /*14a0*/  FMUL R14, R11, UR4 ;  /* 0x000000040b0e7c20 */ /* 0x000fc60008400000 */
[----:B------:R-:W-:-:S04]  /*14b0*/  FMNMX3 R13, R15, R12, R13, !PT ;  /* 0x0000000c0f0d7276 */ /* 0x000fc8000780000d */
[----:B------:R-:W-:-:S05]  /*14c0*/  FMNMX R13, R14, R13, !PT ;  /* 0x0000000d0e0d7209 */ /* 0x000fca0007800000 */
[----:B------:R-:W0:Y:S02]  /*14d0*/  SHFL.BFLY PT, R12, R13, 0x10, 0x1f ;  /* 0x0e001f000d0c7f89 */ /* 0x000e2400000e0000 */
[----:B0-----:R-:W-:-:S05]  /*14e0*/  FMNMX3 R23, R13, -INF , R12, !PT ;  /* 0xff8000000d177876 */ /* 0x001fca000780000c */
[--C-:B------:R-:W-:Y:S01]  /*14f0*/  FFMA R4, R4, UR4, -R23.reuse ;  /* 0x0000000404047c23 */ /* 0x100fe20008000817 */
[--C-:B------:R-:W-:Y:S01]  /*1500*/  FFMA R5, R5, UR4, -R23.reuse ;  /* 0x0000000405057c23 */ /* 0x100fe20008000817 */
[--C-:B------:R-:W-:Y:S01]  /*1510*/  FFMA R6, R6, UR4, -R23.reuse ;  /* 0x0000000406067c23 */ /* 0x100fe20008000817 */
[--C-:B------:R-:W-:Y:S01]  /*1520*/  FFMA R7, R7, UR4, -R23.reuse ;  /* 0x0000000407077c23 */ /* 0x100fe20008000817 */
[----:B------:R-:W-:Y:S01]  /*1530*/  FMUL R4, R4, 1.4426950216293334961 ;  /* 0x3fb8aa3b04047820 */ /* 0x000fe20000400000 */
[----:B------:R-:W-:Y:S01]  /*1540*/  FMUL R5, R5, 1.4426950216293334961 ;  /* 0x3fb8aa3b05057820 */ /* 0x000fe20000400000 */
[----:B------:R-:W-:Y:S01]  /*1550*/  FMUL R6, R6, 1.4426950216293334961 ;  /* 0x3fb8aa3b06067820 */ /* 0x000fe20000400000 */
[----:B------:R-:W-:Y:S01]  /*1560*/  FMUL R7, R7, 1.4426950216293334961 ;  /* 0x3fb8aa3b07077820 */ /* 0x000fe20000400000 */
[--C-:B------:R-:W-:Y:S01]  /*1570*/  FFMA R8, R8, UR4, -R23.reuse ;  /* 0x0000000408087c23 */ /* 0x100fe20008000817 */
[--C-:B------:R-:W-:Y:S01]  /*1580*/  FFMA R9, R9, UR4, -R23.reuse ;  /* 0x0000000409097c23 */ /* 0x100fe20008000817 */
[----:B------:R-:W-:Y:S01]  /*1590*/  MUFU.EX2 R4, R4 ;  /* 0x0000000400047308 */ /* 0x000fe20000000800 */
[--C-:B------:R-:W-:Y:S01]  /*15a0*/  FFMA R10, R10, UR4, -R23.reuse ;  /* 0x000000040a0a7c23 */ /* 0x100fe20008000817 */
[----:B------:R-:W-:Y:S01]  /*15b0*/  FMUL R8, R8, 1.4426950216293334961 ;  /* 0x3fb8aa3b08087820 */ /* 0x000fe20000400000 */
[----:B------:R-:W-:Y:S01]  /*15c0*/  FMUL R9, R9, 1.4426950216293334961 ;  /* 0x3fb8aa3b09097820 */ /* 0x000fe20000400000 */
[----:B------:R-:W-:Y:S01]  /*15d0*/  FFMA R11, R11, UR4, -R23 ;  /* 0x000000040b0b7c23 */ /* 0x000fe20008000817 */
[----:B------:R-:W-:-:S03]  /*15e0*/  FMUL R10, R10, 1.4426950216293334961 ;  /* 0x3fb8aa3b0a0a7820 */ /* 0x000fc60000400000 */
[----:B------:R-:W0:Y:S01]  /*15f0*/  MUFU.EX2 R5, R5 ;  /* 0x0000000500057308 */ /* 0x000e220000000800 */
[----:B------:R-:W-:-:S07]  /*1600*/  FMUL R11, R11, 1.4426950216293334961 ;  /* 0x3fb8aa3b0b0b7820 */ /* 0x000fce0000400000 */
[----:B------:R-:W3:Y:S08]  /*1610*/  MUFU.EX2 R6, R6 ;  /* 0x0000000600067308 */ /* 0x000ef00000000800 */
[----:B------:R-:W4:Y:S01]  /*1620*/  MUFU.EX2 R7, R7 ;  /* 0x0000000700077308 */ /* 0x000f220000000800 */
[----:B0-----:R-:W-:Y:S01]  /*1630*/  FADD R13, R4, R5 ;  /* 0x00000005040d7221 */ /* 0x001fe20000000000 */
[----:B------:R-:W-:-:S06]  /*1640*/  F2FP.F16.F32.PACK_AB R4, R5, R4 ;  /* 0x000000040504723e */ /* 0x000fcc00000000ff */
[----:B------:R-:W0:Y:S01]  /*1650*/  MUFU.EX2 R8, R8 ;  /* 0x0000000800087308 */ /* 0x000e220000000800 */
[----:B---3--:R-:W-:-:S07]  /*1660*/  FADD R12, R6, R13 ;  /* 0x0000000d060c7221 */ /* 0x008fce0000000000 */
[----:B------:R-:W3:Y:S01]  /*1670*/  MUFU.EX2 R9, R9 ;  /* 0x0000000900097308 */ /* 0x000ee20000000800 */
[C---:B----4-:R-:W-:Y:S01]  /*1680*/  FADD R13, R7.reuse, R12 ;  /* 0x0000000c070d7221 */ /* 0x050fe20000000000 */
[----:B------:R-:W-:-:S06]  /*1690*/  F2FP.F16.F32.PACK_AB R5, R7, R6 ;  /* 0x000000060705723e */ /* 0x000fcc00000000ff */
[----:B------:R-:W4:Y:S01]  /*16a0*/  MUFU.EX2 R10, R10 ;  /* 0x0000000a000a7308 */ /* 0x000f220000000800 */
[----:B0-----:R-:W-:-:S07]  /*16b0*/  FADD R12, R8, R13 ;  /* 0x0000000d080c7221 */ /* 0x001fce0000000000 */
[----:B------:R-:W0:Y:S01]  /*16c0*/  MUFU.EX2 R11, R11 ;  /* 0x0000000b000b7308 */ /* 0x000e220000000800 */
[C---:B---3--:R-:W-:Y:S01]  /*16d0*/  FADD R13, R9.reuse, R12 ;  /* 0x0000000c090d7221 */ /* 0x048fe20000000000 */
[----:B------:R-:W-:Y:S01]  /*16e0*/  F2FP.F16.F32.PACK_AB R6, R9, R8 ;  /* 0x000000080906723e */ /* 0x000fe200000000ff */
[----:B------:R-:W-:Y:S02]  /*16f0*/  FADD R8, -R23, -INF ;  /* 0xff80000017087421 */ /* 0x000fe40000000100 */
[----:B----4-:R-:W-:-:S04]  /*1700*/  FADD R12, R10, R13 ;  /* 0x0000000d0a0c7221 */ /* 0x010fc80000000000 */
[C---:B0-----:R-:W-:Y:S01]  /*1710*/  FADD R12, R11.reuse, R12 ;  /* 0x0000000c0b0c7221 */ /* 0x041fe20000000000 */
[----:B------:R-:W-:-:S04]  /*1720*/  F2FP.F16.F32.PACK_AB R7, R11, R10 ;  /* 0x0000000a0b07723e */ /* 0x000fc800000000ff */
[----:B------:R-:W0:Y:S02]  /*1730*/  SHFL.BFLY PT, R13, R12, 0x10, 0x1f ;  /* 0x0e001f000c0d7f89 */ /* 0x000e2400000e0000 */
[----:B0-----:R-:W-:Y:S01]  /*1740*/  FADD R24, R12, R13 ;  /* 0x0000000d0c187221 */ /* 0x001fe20000000000 */
[----:B-12---:R-:W-:Y:S06]  /*1750*/  BRA.U !UP2, `(.L_x_9) ;  /* 0x000000010a087547 */ /* 0x006fec000b800000 */
[----:B------:R0:W-:Y:S01]  /*1760*/  STTM.16dp32bit_t0_t15.x4 tmem[UR14+0x20], R4 ;  /* 0x00002004000079ed */ /* 0x0001e2000890000e */
[----:B------:R0:W-:Y:S02]  /*1770*/  STTM.16dp32bit_t16_t31.x4 tmem[UR14+0x24], R4 ;  /* 0x00002404000079ed */ /* 0x0001e4000892000e */
.L_x_9:
[----:B-----5:R1:W-:Y:S01]  /*1780*/  STS.U16 [R22+UR13+0x1000], R27 ;  /* 0x0010001b16007988 */ /* 0x0203e2000800040d */
[----:B------:R-:W-:-:S03]  /*1790*/  FMUL R25, R8, 1.4426950216293334961 ;  /* 0x3fb8aa3b08197820 */ /* 0x000fc60000400000 */
[----:B------:R1:W-:Y:S03]  /*17a0*/  STS.U16 [R22+UR13+0x1100], R45 ;  /* 0x0011002d16007988 */ /* 0x0003e6000800040d */
[----:B------:R-:W2:Y:S01]  /*17b0*/  MUFU.EX2 R25, R25 ;  /* 0x0000001900197308 */ /* 0x000ea20000000800 */
[----:B------:R1:W-:Y:S04]  /*17c0*/  STS.U16 [R22+UR13+0x1200], R26 ;  /* 0x0012001a16007988 */ /* 0x0003e8000800040d */
[----:B------:R1:W-:Y:S01]  /*17d0*/  STS.U16 [R22+UR13+0x1300], R44 ;  /* 0x0013002c16007988 */ /* 0x0003e2000800040d */
[----:B------:R-:W3:Y:S02]  /*17e0*/  FENCE.VIEW.ASYNC.T ;  /* 0x00000000000073c6 */ /* 0x000ee40000000200 */
[----:B---3--:R-:W-:Y:S06]  /*17f0*/  BAR.SYNC.DEFER_BLOCKING 0x0 ;  /* 0x0000000000007b1d */ /* 0x008fec0000010000 */
[----:B0-----:R-:W0:Y:S01]  /*1800*/  LDTM.16dp32bit_t0_t15.x16 R4, tmem[UR14] ;  /* 0x0000000e000479ee */ /* 0x001e220008a00000 */
[----:B------:R-:W3:Y:S01]  /*1810*/  LDTM.16dp32bit_t16_t31.x16 R4, tmem[UR14+0x10] ;  /* 0x0000100e000479ee */ /* 0x000ee20008a20000 */
[----:B------:R-:W-:Y:S01]  /*1820*/  NOP ;  /* 0x0000000000007918 */ /* 0x000fe20000000000 */
[----:B-12---:R-:W-:Y:S05]  /*1830*/  BRA.U !UP2, `(.L_x_10) ;  /* 0x000000010a487547 */ /* 0x006fea000b800000 */
[C---:B0--3--:R-:W-:Y:S01]  /*1840*/  FMUL R4, R25.reuse, R4 ;  /* 0x0000000419047220 */ /* 0x049fe20000400000 */
[C---:B------:R-:W-:Y:S01]  /*1850*/  FMUL R5, R25.reuse, R5 ;  /* 0x0000000519057220 */ /* 0x040fe20000400000 */
        /* <DEDUP_REMOVED lines=13> */
[----:B------:R-:W-:-:S04]  /*1930*/  FMUL R19, R25, R19 ;  /* 0x0000001319137220 */ /* 0x000fc80000400000 */
[----:B------:R1:W-:Y:S01]  /*1940*/  STTM.16dp32bit_t0_t15.x16 tmem[UR14], R4 ;  /* 0x00000004000079ed */ /* 0x0003e20008a0000e */
[----:B------:R1:W-:Y:S02]  /*1950*/  STTM.16dp32bit_t16_t31.x16 tmem[UR14+0x10], R4 ;  /* 0x00001004000079ed */ /* 0x0003e40008a2000e */
.L_x_10:
[----:B---3--:R-:W2:Y:S02]  /*1960*/  FENCE.VIEW.ASYNC.T ;  /* 0x00000000000073c6 */ /* 0x008ea40000000200 */
[----:B--2---:R-:W-:Y:S01]  /*1970*/  BAR.SYNC.DEFER_BLOCKING 0x0 ;  /* 0x0000000000007b1d */ /* 0x004fe20000010000 */
[----:B------:R-:W-:Y:S01]  /*1980*/  UIADD3 UR28, UPT, UPT, UR28, -0x10, URZ ;  /* 0xfffffff01c1c7890 */ /* 0x000fe2000fffe0ff */
[----:B------:R-:W-:Y:S01]  /*1990*/  FADD R24, R25, R24 ;  /* 0x0000001819187221 */ /* 0x000fe20000000000 */
[----:B------:R-:W-:Y:S02]  /*19a0*/  UIADD3 UR31, UPT, UPT, UR30, 0x20, URZ ;  /* 0x000000201e1f7890 */ /* 0x000fe4000fffe0ff */
[----:B------:R-:W-:Y:S01]  /*19b0*/  UISETP.GE.AND UP2, UPT, UR28, 0x1, UPT ;  /* 0x000000011c00788c */ /* 0x000fe2000bf46270 */
[----:B------:R2:W-:Y:S06]  /*19c0*/  MEMBAR.ALL.CTA ;  /* 0x0000000000007992 */ /* 0x0005ec0000008000 */
[----:B--2---:R-:W2:Y:S02]  /*19d0*/  FENCE.VIEW.ASYNC.S ;  /* 0x00000000000073c6 */ /* 0x004ea40000000000 */
[----:B--2---:R-:W-:Y:S06]  /*19e0*/  BAR.SYNC.DEFER_BLOCKING 0x0 ;  /* 0x0000000000007b1d */ /* 0x004fec0000010000 */
[----:B------:R-:W-:Y:S05]  /*19f0*/  BRA.U !UP1, `(.L_x_11) ;  /* 0x0000000109287547 */ /* 0x000fea000b800000 */
[----:B------:R-:W-:Y:S01]  /*1a00*/  ULOP3.LUT UR9, UR6, 0xc0004010, URZ, 0xfc, !UPT ;  /* 0xc000401006097892 */ /* 0x000fe2000f8efcff */
[----:B------:R-:W-:Y:S01]  /*1a10*/  UMOV UR4, UR15 ;  /* 0x0000000f00047c82 */ /* 0x000fe20008000000 */
[----:B------:R-:W-:Y:S01]  /*1a20*/  UMOV UR5, URZ ;  /* 0x000000ff00057c82 */ /* 0x000fe20008000000 */
[----:B------:R-:W-:Y:S01]  /*1a30*/  UMOV UR10, 0x0 ;  /* 0x00000000000a7882 */ /* 0x000fe20000000000 */
[----:B------:R-:W-:Y:S01]  /*1a40*/  UMOV UR11, 0x4080010 ;  /* 0x04080010000b7882 */ /* 0x000fe20000000000 */
[----:B------:R-:W-:Y:S01]  /*1a50*/  UMOV UR8, UR18 ;  /* 0x0000001200087c82 */ /* 0x000fe20008000000 */
[----:B------:R-:W-:-:S03]  /*1a60*/  UMOV UR4, UR4 ;  /* 0x0000000400047c82 */ /* 0x000fc60008000000 */
[----:B------:R2:W-:Y:S01]  /*1a70*/  UTCHMMA tmem[UR31], gdesc[UR8], tmem[UR30], tmem[UR10], idesc[UR11], UPT ;  /* 0x00ff0a081f0079ea */ /* 0x0005e2000b80001e */
[----:B------:R2:W-:Y:S01]  /*1a80*/  UTCBAR [UR4], URZ ;  /* 0x000000ff040073e9 */ /* 0x0005e200080000ff */
[----:B------:R-:W-:Y:S01]  /*1a90*/  NOP ;  /* 0x0000000000007918 */ /* 0x000fe20000000000 */
.L_x_11:
[----:B------:R-:W-:Y:S01]  /*1aa0*/  FSEL R23, R23, -INF , P2 ;  /* 0xff80000017177808 */ /* 0x000fe20001000000 */
[----:B------:R-:W-:Y:S01]  /*1ab0*/  UMOV UR6, URZ ;  /* 0x000000ff00067c82 */ /* 0x000fe20008000000 */
[----:B------:R-:W-:Y:S01]  /*1ac0*/  FSEL R24, R24, 1, P2 ;  /* 0x3f80000018187808 */ /* 0x000fe20001000000 */
[----:B------:R-:W-:Y:S06]  /*1ad0*/  BRA.U !UP2, `(.L_x_12) ;  /* 0x0000000d0a087547 */ /* 0x000fec000b800000 */
[----:B------:R-:W-:Y:S01]  /*1ae0*/  USHF.R.U32.HI UR22, URZ, 0x4, UR13 ;  /* 0x00000004ff167899 */ /* 0x000fe2000801160d */
[----:B------:R-:W-:Y:S01]  /*1af0*/  SHF.L.U32 R26, R3, 0x4, RZ ;  /* 0x00000004031a7819 */ /* 0x000fe200000006ff */
[----:B------:R-:W-:Y:S01]  /*1b00*/  USHF.L.U32 UR29, UR7, 0x4, URZ ;  /* 0x00000004071d7899 */ /* 0x000fe200080006ff */
[----:B01----:R-:W-:Y:S01]  /*1b10*/  IMAD.MOV.U32 R12, RZ, RZ, R23 ;  /* 0x000000ffff0c7224 */ /* 0x003fe200078e0017 */
[----:B--2---:R-:W-:Y:S01]  /*1b20*/  USHF.R.U32.HI UR4, URZ, 0x4, UR17 ;  /* 0x00000004ff047899 */ /* 0x004fe20008011611 */
[----:B------:R-:W-:Y:S01]  /*1b30*/  IMAD.MOV.U32 R13, RZ, RZ, RZ ;  /* 0x000000ffff0d7224 */ /* 0x000fe200078e00ff */
[----:B------:R-:W-:Y:S01]  /*1b40*/  UIADD3 UR6, UPT, UPT, UR13, 0x1800, URZ ;  /* 0x000018000d067890 */ /* 0x000fe2000fffe0ff */
[----:B------:R-:W-:Y:S01]  /*1b50*/  MOV R25, R26 ;  /* 0x0000001a00197202 */ /* 0x000fe20000000f00 */
[----:B------:R-:W-:Y:S01]  /*1b60*/  USGXT.U32 UR22, UR22, 0xe ;  /* 0x0000000e1616789a */ /* 0x000fe20008000000 */
[----:B------:R-:W-:Y:S01]  /*1b70*/  IMAD.U32 R3, RZ, RZ, UR29 ;  /* 0x0000001dff037e24 */ /* 0x000fe2000f8e00ff */
[----:B------:R-:W-:-:S02]  /*1b80*/  USGXT.U32 UR4, UR4, 0xe ;  /* 0x0000000e0404789a */ /* 0x000fc40008000000 */
[----:B------:R-:W-:Y:S02]  /*1b90*/  USHF.R.U32.HI UR6, URZ, 0x4, UR6 ;  /* 0x00000004ff067899 */ /* 0x000fe40008011606 */
[----:B------:R-:W-:Y:S01]  /*1ba0*/  UIADD3 UR32, UP2, UPT, UR22, 0x80, URZ ;  /* 0x0000008016207890 */ /* 0x000fe2000ff5e0ff */
[----:B------:R-:W-:Y:S01]  /*1bb0*/  UMOV UR5, URZ ;  /* 0x000000ff00057c82 */ /* 0x000fe20008000000 */
[----:B------:R-:W-:Y:S01]  /*1bc0*/  UMOV UR18, 0xfffffffe ;  /* 0xfffffffe00127882 */ /* 0x000fe20000000000 */
[----:B------:R-:W-:Y:S01]  /*1bd0*/  UMOV UR19, 0x7fffbfdf ;  /* 0x7fffbfdf00137882 */ /* 0x000fe20000000000 */
[----:B------:R-:W-:Y:S01]  /*1be0*/  UISETP.NE.U32.AND UP1, UPT, UR20, URZ, UPT ;  /* 0x000000ff1400728c */ /* 0x000fe2000bf25070 */
[----:B------:R-:W0:Y:S01]  /*1bf0*/  LDCU UR36, c[0x0][0x3a8] ;  /* 0x00007500ff2477ac */ /* 0x000e220008000800 */
[----:B------:R-:W-:Y:S02]  /*1c00*/  USGXT.U32 UR9, UR6, 0xe ;  /* 0x0000000e0609789a */ /* 0x000fe40008000000 */
[----:B------:R-:W-:-:S02]  /*1c10*/  UIADD3.X UR33, UPT, UPT, UR5, 0x40004040, URZ, UP2, !UPT ;  /* 0x4000404005217890 */ /* 0x000fc400097fe4ff */
[----:B------:R-:W-:Y:S01]  /*1c20*/  UIADD3.64 UR18, UPT, UPT, UR4, -UR18, URZ ;  /* 0x8000001204127297 */ /* 0x000fe2000fffe0ff */
[----:B------:R-:W-:Y:S01]  /*1c30*/  UMOV UR17, 0x1 ;  /* 0x0000000100117882 */ /* 0x000fe20000000000 */
[----:B------:R-:W-:Y:S01]  /*1c40*/  UMOV UR7, URZ ;  /* 0x000000ff00077c82 */ /* 0x000fe20008000000 */
[----:B------:R-:W-:-:S09]  /*1c50*/  UMOV UR8, URZ ;  /* 0x000000ff00087c82 */ /* 0x000fd20008000000 */
.L_x_17:
[----:B------:R-:W-:-:S04]  /*1c60*/  IMAD.WIDE R10, R25, 0x2, R42 ;  /* 0x00000002190a7825 */ /* 0x000fc800078e022a */
[C---:B------:R-:W-:Y:S02]  /*1c70*/  IMAD.WIDE R4, R25.reuse, 0x2, R38 ;  /* 0x0000000219047825 */ /* 0x040fe400078e0226 */
[----:B------:R-:W2:Y:S02]  /*1c80*/  LDG.E.U16 R11, desc[UR26][R10.64] ;  /* 0x0000001a0a0b7981 */ /* 0x000ea4000c1e1500 */
[C---:B------:R-:W-:Y:S02]  /*1c90*/  IMAD.WIDE R6, R25.reuse, 0x2, R40 ;  /* 0x0000000219067825 */ /* 0x040fe400078e0228 */
[----:B------:R-:W3:Y:S02]  /*1ca0*/  LDG.E.U16 R5, desc[UR26][R4.64] ;  /* 0x0000001a04057981 */ /* 0x000ee4000c1e1500 */
[----:B------:R-:W-:Y:S02]  /*1cb0*/  IMAD.WIDE R8, R25, 0x2, R36 ;  /* 0x0000000219087825 */ /* 0x000fe400078e0224 */
[----:B------:R-:W4:Y:S04]  /*1cc0*/  LDG.E.U16 R6, desc[UR26][R6.64] ;  /* 0x0000001a06067981 */ /* 0x000f28000c1e1500 */
[----:B------:R-:W5:Y:S01]  /*1cd0*/  LDG.E.U16 R8, desc[UR26][R8.64] ;  /* 0x0000001a08087981 */ /* 0x000f62000c1e1500 */
[----:B-1----:R-:W-:-:S02]  /*1ce0*/  UMOV UR10, 0x1 ;  /* 0x00000001000a7882 */ /* 0x002fc40000000000 */
[----:B------:R-:W-:-:S04]  /*1cf0*/  @!UP0 UIADD3 UR10, UPT, UPT, -UR10, 0x100000, URZ ;  /* 0x001000000a0a8890 */ /* 0x000fc8000fffe1ff */
[----:B------:R-:W-:Y:S02]  /*1d00*/  @!UP0 USHF.L.U32 UR11, UR10, 0xb, URZ ;  /* 0x0000000b0a0b8899 */ /* 0x000fe400080006ff */
[----:B------:R-:W-:Y:S01]  /*1d10*/  @!UP0 USHF.L.U32 UR10, UR10, 0x1, URZ ;  /* 0x000000010a0a8899 */ /* 0x000fe200080006ff */
[----:B------:R-:W-:Y:S01]  /*1d20*/  VOTEU.ALL UP2, P1 ;  /* 0x0000000000ff7886 */ /* 0x000fe20000840000 */
[----:B--2---:R1:W-:Y:S04]  /*1d30*/  STS.U16 [R22+UR13+0x1400], R11 ;  /* 0x0014000b16007988 */ /* 0x0043e8000800040d */
[----:B---3--:R1:W-:Y:S04]  /*1d40*/  STS.U16 [R22+UR13+0x1600], R5 ;  /* 0x0016000516007988 */ /* 0x0083e8000800040d */
[----:B----4-:R1:W-:Y:S04]  /*1d50*/  STS.U16 [R21+UR13+0x1500], R6 ;  /* 0x0015000615007988 */ /* 0x0103e8000800040d */
[----:B-----5:R1:W-:Y:S01]  /*1d60*/  STS.U16 [R21+UR13+0x1700], R8 ;  /* 0x0017000815007988 */ /* 0x0203e2000800040d */
[----:B------:R2:W-:Y:S06]  /*1d70*/  MEMBAR.ALL.CTA ;  /* 0x0000000000007992 */ /* 0x0005ec0000008000 */
[----:B--2---:R-:W-:Y:S04]  /*1d80*/  FENCE.VIEW.ASYNC.S ;  /* 0x00000000000073c6 */ /* 0x004fe80000000000 */
[----:B------:R-:W2:Y:S02]  /*1d90*/  FENCE.VIEW.ASYNC.S ;  /* 0x00000000000073c6 */ /* 0x000ea40000000000 */
[----:B--2---:R1:W2:Y:S02]  /*1da0*/  @!UP2 SYNCS.EXCH.64 URZ, [UR13+0x1c10], UR10 ;  /* 0x001c100a0dffa5b2 */ /* 0x0042a40008000100 */
[----:B--2---:R-:W-:Y:S06]  /*1db0*/  BAR.SYNC.DEFER_BLOCKING 0x0 ;  /* 0x0000000000007b1d */ /* 0x004fec0000010000 */
[----:B-1----:R-:W-:Y:S05]  /*1dc0*/  BRA.U UP1, `(.L_x_13) ;  /* 0x0000000101387547 */ /* 0x002fea000b800000 */
[----:B------:R-:W-:Y:S01]  /*1dd0*/  UIADD3 UR10, UPT, UPT, UR13, 0x1c10, URZ ;  /* 0x00001c100d0a7890 */ /* 0x000fe2000fffe0ff */
[----:B------:R-:W-:Y:S01]  /*1de0*/  UMOV UR23, 0x40004040 ;  /* 0x4000404000177882 */ /* 0x000fe20000000000 */
[----:B------:R-:W-:Y:S01]  /*1df0*/  UMOV UR20, UR4 ;  /* 0x0000000400147c82 */ /* 0x000fe20008000000 */
[----:B------:R-:W-:Y:S01]  /*1e00*/  UMOV UR21, 0x80004020 ;  /* 0x8000402000157882 */ /* 0x000fe20000000000 */
[----:B------:R-:W-:Y:S01]  /*1e10*/  UMOV UR24, 0x0 ;  /* 0x0000000000187882 */ /* 0x000fe20000000000 */
[----:B------:R-:W-:Y:S01]  /*1e20*/  UMOV UR25, 0x4048010 ;  /* 0x0404801000197882 */ /* 0x000fe20000000000 */
[----:B------:R-:W-:Y:S01]  /*1e30*/  UMOV UR11, URZ ;  /* 0x000000ff000b7c82 */ /* 0x000fe20008000000 */
[----:B------:R-:W-:Y:S01]  /*1e40*/  UMOV UR34, 0x0 ;  /* 0x0000000000227882 */ /* 0x000fe20000000000 */
[----:B------:R-:W-:Y:S01]  /*1e50*/  UMOV UR35, 0x4048010 ;  /* 0x0404801000237882 */ /* 0x000fe20000000000 */
[----:B------:R1:W-:Y:S01]  /*1e60*/  UTCHMMA gdesc[UR22], gdesc[UR20], tmem[UR16], tmem[UR24], idesc[UR25], !UPT ;  /* 0x00ff1814160075ea */ /* 0x0003e2000f800010 */
[----:B------:R-:W-:Y:S01]  /*1e70*/  UMOV UR10, UR10 ;  /* 0x0000000a000a7c82 */ /* 0x000fe20008000000 */
[----:B------:R1:W-:Y:S01]  /*1e80*/  UTCHMMA gdesc[UR32], gdesc[UR18], tmem[UR16], tmem[UR34], idesc[UR35], UPT ;  /* 0x00ff2212200075ea */ /* 0x0003e2000b800010 */
[----:B------:R1:W-:Y:S01]  /*1e90*/  UTCBAR [UR10], URZ ;  /* 0x000000ff0a0073e9 */ /* 0x0003e200080000ff */
[----:B------:R-:W-:-:S02]  /*1ea0*/  NOP ;  /* 0x0000000000007918 */ /* 0x000fc40000000000 */
.L_x_13:
[----:B------:R-:W2:Y:S02]  /*1eb0*/  SYNCS.PHASECHK.TRANS64.TRYWAIT P2, [UR13+0x1c10], RZ ;  /* 0x001c10ffff0075a7 */ /* 0x000ea4000804110d */
[----:B--2---:R-:W-:Y:S05]  /*1ec0*/  @!P2 BRA `(.L_x_14) ;  /* 0x00000018005ca947 */ /* 0x004fea0003800000 */
.L_x_23:
[----:B------:R-:W-:Y:S06]  /*1ed0*/  BAR.SYNC.DEFER_BLOCKING 0x0 ;  /* 0x0000000000007b1d */ /* 0x000fec0000010000 */
[----:B------:R-:W-:Y:S01]  /*1ee0*/  LDTM.16dp32bit_t0_t15.x8 R4, tmem[UR14+0x100000] ;  /* 0x1000000e000479ee */ /* 0x000fe20008980000 */
[----:B------:R-:W2:Y:S01]  /*1ef0*/  LDTM.16dp32bit_t16_t31.x8 R4, tmem[UR14+0x100008] ;  /* 0x1000080e000479ee */ /* 0x000ea200089a0000 */
[----:B------:R-:W3:Y:S01]  /*1f00*/  @!P1 SYNCS.CCTL.IV [UR13+0x1c10] ;  /* 0x001c1000ff0099b1 */ /* 0x000ee2000800000d */
[----:B------:R-:W-:Y:S01]  /*1f10*/  NOP ;  /* 0x0000000000007918 */ /* 0x000fe20000000000 */
[----:B0-2---:R-:W-:Y:S01]  /*1f20*/  FMUL R14, R4, UR36 ;  /* 0x00000024040e7c20 */ /* 0x005fe20008400000 */
        /* <DEDUP_REMOVED lines=12> */
[----:B0-----:R-:W-:-:S05]  /*1ff0*/  FMNMX3 R23, R15, R23, R12, !PT ;  /* 0x000000170f177276 */ /* 0x001fca000780000c */
[--C-:B------:R-:W-:Y:S01]  /*2000*/  FFMA R5, R5, UR36, -R23.reuse ;  /* 0x0000002405057c23 */ /* 0x100fe20008000817 */
[--C-:B------:R-:W-:Y:S01]  /*2010*/  FFMA R4, R4, UR36, -R23.reuse ;  /* 0x0000002404047c23 */ /* 0x100fe20008000817 */
[--C-:B------:R-:W-:Y:S01]  /*2020*/  FFMA R7, R7, UR36, -R23.reuse ;  /* 0x0000002407077c23 */ /* 0x100fe20008000817 */
[--C-:B------:R-:W-:Y:S01]  /*2030*/  FFMA R8, R8, UR36, -R23.reuse ;  /* 0x0000002408087c23 */ /* 0x100fe20008000817 */
[----:B------:R-:W-:Y:S01]  /*2040*/  FMUL R16, R5, 1.4426950216293334961 ;  /* 0x3fb8aa3b05107820 */ /* 0x000fe20000400000 */
[----:B------:R-:W-:Y:S01]  /*2050*/  FMUL R4, R4, 1.4426950216293334961 ;  /* 0x3fb8aa3b04047820 */ /* 0x000fe20000400000 */
[----:B------:R-:W-:Y:S01]  /*2060*/  FFMA R5, R6, UR36, -R23 ;  /* 0x0000002406057c23 */ /* 0x000fe20008000817 */
[----:B------:R-:W-:Y:S01]  /*2070*/  FMUL R7, R7, 1.4426950216293334961 ;  /* 0x3fb8aa3b07077820 */ /* 0x000fe20000400000 */
[----:B------:R-:W-:Y:S01]  /*2080*/  MUFU.EX2 R6, R16 ;  /* 0x0000001000067308 */ /* 0x000fe20000000800 */
[----:B------:R-:W-:Y:S01]  /*2090*/  FMUL R14, R8, 1.4426950216293334961 ;  /* 0x3fb8aa3b080e7820 */ /* 0x000fe20000400000 */
[----:B------:R-:W-:Y:S01]  /*20a0*/  FMUL R5, R5, 1.4426950216293334961 ;  /* 0x3fb8aa3b05057820 */ /* 0x000fe20000400000 */
[----:B------:R-:W-:-:S02]  /*20b0*/  IMAD.U32 R8, R13, -0x80000000, RZ ;  /* 0x800000000d087824 */ /* 0x000fc400078e00ff */
[--C-:B------:R-:W-:Y:S01]  /*20c0*/  FFMA R9, R9, UR36, -R23.reuse ;  /* 0x0000002409097c23 */ /* 0x100fe20008000817 */
[--C-:B------:R-:W-:Y:S01]  /*20d0*/  FFMA R10, R10, UR36, -R23.reuse ;  /* 0x000000240a0a7c23 */ /* 0x100fe20008000817 */
[----:B------:R-:W-:Y:S01]  /*20e0*/  FFMA R11, R11, UR36, -R23 ;  /* 0x000000240b0b7c23 */ /* 0x000fe20008000817 */
[----:B---3--:R-:W0:Y:S01]  /*20f0*/  SYNCS.PHASECHK.TRANS64.TRYWAIT P2, [UR15], R8 ;  /* 0x00000008ff0075a7 */ /* 0x008e22000804110f */
[----:B------:R-:W2:Y:S01]  /*2100*/  MUFU.EX2 R4, R4 ;  /* 0x0000000400047308 */ /* 0x000ea20000000800 */
[----:B------:R-:W-:Y:S01]  /*2110*/  FMUL R9, R9, 1.4426950216293334961 ;  /* 0x3fb8aa3b09097820 */ /* 0x000fe20000400000 */
[----:B------:R-:W-:Y:S01]  /*2120*/  FMUL R10, R10, 1.4426950216293334961 ;  /* 0x3fb8aa3b0a0a7820 */ /* 0x000fe20000400000 */
[----:B------:R-:W-:-:S05]  /*2130*/  FMUL R11, R11, 1.4426950216293334961 ;  /* 0x3fb8aa3b0b0b7820 */ /* 0x000fca0000400000 */
[----:B------:R-:W3:Y:S08]  /*2140*/  MUFU.EX2 R5, R5 ;  /* 0x0000000500057308 */ /* 0x000ef00000000800 */
[----:B------:R-:W4:Y:S01]  /*2150*/  MUFU.EX2 R7, R7 ;  /* 0x0000000700077308 */ /* 0x000f220000000800 */
[----:B--2---:R-:W-:-:S07]  /*2160*/  FADD R16, R4, R6 ;  /* 0x0000000604107221 */ /* 0x004fce0000000000 */
[----:B------:R-:W2:Y:S01]  /*2170*/  MUFU.EX2 R14, R14 ;  /* 0x0000000e000e7308 */ /* 0x000ea20000000800 */
[----:B---3--:R-:W-:-:S07]  /*2180*/  FADD R18, R5, R16 ;  /* 0x0000001005127221 */ /* 0x008fce0000000000 */
[----:B------:R4:W3:Y:S08]  /*2190*/  MUFU.EX2 R15, R9 ;  /* 0x00000009000f7308 */ /* 0x0008f00000000800 */
[----:B------:R-:W5:Y:S01]  /*21a0*/  MUFU.EX2 R17, R10 ;  /* 0x0000000a00117308 */ /* 0x000f620000000800 */
[----:B----4-:R-:W-:-:S04]  /*21b0*/  FADD R9, R7, R18 ;  /* 0x0000001207097221 */ /* 0x010fc80000000000 */
[----:B--2---:R-:W-:-:S03]  /*21c0*/  FADD R18, R14, R9 ;  /* 0x000000090e127221 */ /* 0x004fc60000000000 */
[----:B------:R-:W2:Y:S01]  /*21d0*/  MUFU.EX2 R16, R11 ;  /* 0x0000000b00107308 */ /* 0x000ea20000000800 */
[----:B---3--:R-:W-:-:S04]  /*21e0*/  FADD R18, R15, R18 ;  /* 0x000000120f127221 */ /* 0x008fc80000000000 */
[----:B-----5:R-:W-:-:S04]  /*21f0*/  FADD R13, R17, R18 ;  /* 0x00000012110d7221 */ /* 0x020fc80000000000 */
[----:B--2---:R-:W-:-:S05]  /*2200*/  FADD R13, R16, R13 ;  /* 0x0000000d100d7221 */ /* 0x004fca0000000000 */
[----:B------:R2:W3:Y:S01]  /*2210*/  SHFL.BFLY PT, R27, R13, 0x10, 0x1f ;  /* 0x0e001f000d1b7f89 */ /* 0x0004e200000e0000 */
[----:B0-----:R-:W-:Y:S05]  /*2220*/  @!P2 BRA `(.L_x_15) ;  /* 0x000000140090a947 */ /* 0x001fea0003800000 */
.L_x_24:
[----:B------:R-:W-:-:S04]  /*2230*/  IMAD.WIDE R8, R3, 0x2, R34 ;  /* 0x0000000203087825 */ /* 0x000fc800078e0222 */
[C---:B------:R-:W-:Y:S02]  /*2240*/  IMAD.WIDE R10, R3.reuse, 0x2, R32 ;  /* 0x00000002030a7825 */ /* 0x040fe400078e0220 */
[----:B------:R-:W4:Y:S02]  /*2250*/  LDG.E.U16 R8, desc[UR26][R8.64] ;  /* 0x0000001a08087981 */ /* 0x000f24000c1e1500 */
[C---:B------:R-:W-:Y:S02]  /*2260*/  IMAD.WIDE R18, R3.reuse, 0x2, R28 ;  /* 0x0000000203127825 */ /* 0x040fe400078e021c */
[----:B------:R0:W5:Y:S02]  /*2270*/  LDG.E.U16 R9, desc[UR26][R10.64] ;  /* 0x0000001a0a097981 */ /* 0x000164000c1e1500 */
[----:B0-----:R-:W-:-:S06]  /*2280*/  IMAD.WIDE R10, R3, 0x2, R30 ;  /* 0x00000002030a7825 */ /* 0x001fcc00078e021e */
[----:B--2---:R-:W2:Y:S04]  /*2290*/  LDG.E.U16 R10, desc[UR26][R10.64] ;  /* 0x0000001a0a0a7981 */ /* 0x004ea8000c1e1500 */
[----:B---3--:R-:W3:Y:S01]  /*22a0*/  LDG.E.U16 R11, desc[UR26][R18.64] ;  /* 0x0000001a120b7981 */ /* 0x008ee2000c1e1500 */
[----:B------:R-:W-:Y:S01]  /*22b0*/  F2FP.F16.F32.PACK_AB R4, R6, R4 ;  /* 0x000000040604723e */ /* 0x000fe200000000ff */
[----:B------:R-:W-:Y:S01]  /*22c0*/  FADD R12, -R23, R12 ;  /* 0x0000000c170c7221 */ /* 0x000fe20000000100 */
[----:B------:R-:W-:Y:S01]  /*22d0*/  F2FP.F16.F32.PACK_AB R5, R7, R5 ;  /* 0x000000050705723e */ /* 0x000fe200000000ff */
[----:B------:R-:W-:Y:S01]  /*22e0*/  FADD R27, R13, R27 ;  /* 0x0000001b0d1b7221 */ /* 0x000fe20000000000 */
[----:B------:R-:W-:Y:S01]  /*22f0*/  F2FP.F16.F32.PACK_AB R6, R15, R14 ;  /* 0x0000000e0f06723e */ /* 0x000fe200000000ff */
[----:B------:R-:W-:Y:S01]  /*2300*/  FMUL R44, R12, 1.4426950216293334961 ;  /* 0x3fb8aa3b0c2c7820 */ /* 0x000fe20000400000 */
[----:B------:R-:W-:Y:S01]  /*2310*/  F2FP.F16.F32.PACK_AB R7, R16, R17 ;  /* 0x000000111007723e */ /* 0x000fe200000000ff */
[----:B------:R-:W-:Y:S01]  /*2320*/  ULEA UR15, UR17, UR13, 0x3 ;  /* 0x0000000d110f7291 */ /* 0x000fe2000f8e18ff */
[----:B------:R-:W-:-:S02]  /*2330*/  UMOV UR6, UR7 ;  /* 0x0000000700067c82 */ /* 0x000fc40008000000 */
[----:B------:R-:W-:Y:S01]  /*2340*/  STTM.16dp32bit_t0_t15.x4 tmem[UR14+0x20], R4 ;  /* 0x00002004000079ed */ /* 0x000fe2000890000e */
[----:B------:R-:W-:Y:S01]  /*2350*/  STTM.16dp32bit_t16_t31.x4 tmem[UR14+0x24], R4 ;  /* 0x00002404000079ed */ /* 0x000fe2000892000e */
[----:B------:R-:W0:Y:S01]  /*2360*/  MUFU.EX2 R44, R44 ;  /* 0x0000002c002c7308 */ /* 0x000e220000000800 */
[----:B------:R-:W-:Y:S01]  /*2370*/  UIADD3 UR15, UPT, UPT, UR15, 0x1c00, URZ ;  /* 0x00001c000f0f7890 */ /* 0x000fe2000fffe0ff */
[----:B----4-:R-:W-:Y:S04]  /*2380*/  STS.U16 [R22+UR13+0x1800], R8 ;  /* 0x0018000816007988 */ /* 0x010fe8000800040d */
[----:B-----5:R-:W-:Y:S04]  /*2390*/  STS.U16 [R22+UR13+0x1900], R9 ;  /* 0x0019000916007988 */ /* 0x020fe8000800040d */
[----:B--2---:R-:W-:Y:S04]  /*23a0*/  STS.U16 [R22+UR13+0x1a00], R10 ;  /* 0x001a000a16007988 */ /* 0x004fe8000800040d */
[----:B---3--:R2:W-:Y:S01]  /*23b0*/  STS.U16 [R22+UR13+0x1b00], R11 ;  /* 0x001b000b16007988 */ /* 0x0085e2000800040d */
[----:B------:R-:W3:Y:S02]  /*23c0*/  FENCE.VIEW.ASYNC.T ;  /* 0x00000000000073c6 */ /* 0x000ee40000000200 */
[----:B---3--:R-:W-:Y:S06]  /*23d0*/  BAR.SYNC.DEFER_BLOCKING 0x0 ;  /* 0x0000000000007b1d */ /* 0x008fec0000010000 */
[----:B--2---:R-:W-:Y:S01]  /*23e0*/  LDTM.16dp32bit_t0_t15.x16 R4, tmem[UR14] ;  /* 0x0000000e000479ee */ /* 0x004fe20008a00000 */
[----:B------:R-:W0:Y:S01]  /*23f0*/  LDTM.16dp32bit_t16_t31.x16 R4, tmem[UR14+0x10] ;  /* 0x0000100e000479ee */ /* 0x000e220008a20000 */
[----:B------:R-:W-:Y:S01]  /*2400*/  NOP ;  /* 0x0000000000007918 */ /* 0x000fe20000000000 */
[C---:B0-----:R-:W-:Y:S01]  /*2410*/  FMUL R4, R44.reuse, R4 ;  /* 0x000000042c047220 */ /* 0x041fe20000400000 */
        /* <DEDUP_REMOVED lines=16> */
[----:B------:R0:W-:Y:S01]  /*2520*/  STTM.16dp32bit_t16_t31.x16 tmem[UR14+0x10], R4 ;  /* 0x00001004000079ed */ /* 0x0001e20008a2000e */
[----:B------:R-:W2:Y:S02]  /*2530*/  FENCE.VIEW.ASYNC.T ;  /* 0x00000000000073c6 */ /* 0x000ea40000000200 */
[----:B--2---:R-:W-:Y:S06]  /*2540*/  BAR.SYNC.DEFER_BLOCKING 0x0 ;  /* 0x0000000000007b1d */ /* 0x004fec0000010000 */
[----:B------:R2:W-:Y:S06]  /*2550*/  MEMBAR.ALL.CTA ;  /* 0x0000000000007992 */ /* 0x0005ec0000008000 */
[----:B--2---:R-:W2:Y:S02]  /*2560*/  FENCE.VIEW.ASYNC.S ;  /* 0x00000000000073c6 */ /* 0x004ea40000000000 */
[----:B--2---:R-:W-:Y:S06]  /*2570*/  BAR.SYNC.DEFER_BLOCKING 0x0 ;  /* 0x0000000000007b1d */ /* 0x004fec0000010000 */
[----:B------:R-:W-:Y:S05]  /*2580*/  BRA.U UP1, `(.L_x_16) ;  /* 0x0000000101287547 */ /* 0x000fea000b800000 */
[----:B-1----:R-:W-:Y:S01]  /*2590*/  UMOV UR10, UR15 ;  /* 0x0000000f000a7c82 */ /* 0x002fe20008000000 */
[----:B------:R-:W-:Y:S01]  /*25a0*/  UMOV UR11, URZ ;  /* 0x000000ff000b7c82 */ /* 0x000fe20008000000 */
[----:B------:R-:W-:Y:S01]  /*25b0*/  UMOV UR20, UR9 ;  /* 0x0000000900147c82 */ /* 0x000fe20008000000 */
[----:B------:R-:W-:Y:S01]  /*25c0*/  UMOV UR21, 0xc0004010 ;  /* 0xc000401000157882 */ /* 0x000fe20000000000 */
[----:B------:R-:W-:Y:S01]  /*25d0*/  UMOV UR24, 0x0 ;  /* 0x0000000000187882 */ /* 0x000fe20000000000 */
[----:B------:R-:W-:Y:S01]  /*25e0*/  UMOV UR25, 0x4080010 ;  /* 0x0408001000197882 */ /* 0x000fe20000000000 */
[----:B------:R-:W-:Y:S01]  /*25f0*/  UMOV UR7, UR10 ;  /* 0x0000000a00077c82 */ /* 0x000fe20008000000 */
[----:B------:R2:W-:Y:S01]  /*2600*/  UTCHMMA tmem[UR31], gdesc[UR20], tmem[UR30], tmem[UR24], idesc[UR25], UPT ;  /* 0x00ff18141f0079ea */ /* 0x0005e2000b80001e */
[----:B------:R2:W-:Y:S01]  /*2610*/  UTCBAR [UR7], URZ ;  /* 0x000000ff070073e9 */ /* 0x0005e200080000ff */
[----:B------:R-:W-:Y:S02]  /*2620*/  NOP ;  /* 0x0000000000007918 */ /* 0x000fe40000000000 */
.L_x_16:
[----:B------:R-:W-:Y:S01]  /*2630*/  UIADD3 UR17, UPT, UPT, UR17, 0x1, URZ ;  /* 0x0000000111117890 */ /* 0x000fe2000fffe0ff */
[----:B------:R-:W-:Y:S01]  /*2640*/  FFMA R24, R44, R24, R27 ;  /* 0x000000182c187223 */ /* 0x000fe2000000001b */
[----:B------:R-:W-:Y:S01]  /*2650*/  UIADD3 UR8, UPT, UPT, UR8, 0x10, URZ ;  /* 0x0000001008087890 */ /* 0x000fe2000fffe0ff */
[----:B------:R-:W-:Y:S01]  /*2660*/  IADD3 R3, PT, PT, R3, UR29, RZ ;  /* 0x0000001d03037c10 */ /* 0x000fe2000fffe0ff */
[----:B------:R-:W-:Y:S01]  /*2670*/  UISETP.GT.AND UP2, UPT, UR17, 0x1, UPT ;  /* 0x000000011100788c */ /* 0x000fe2000bf44270 */
[----:B------:R-:W-:Y:S01]  /*2680*/  IMAD.IADD R25, R26, 0x1, R25 ;  /* 0x000000011a197824 */ /* 0x000fe200078e0219 */
[----:B0-----:R-:W-:Y:S01]  /*2690*/  MOV R12, R23 ;  /* 0x00000017000c7202 */ /* 0x001fe20000000f00 */
[----:B------:R-:W-:Y:S01]  /*26a0*/  IMAD.U32 R13, RZ, RZ, UR6 ;  /* 0x00000006ff0d7e24 */ /* 0x000fe2000f8e00ff */
[----:B--2---:R-:W-:Y:S02]  /*26b0*/  USEL UR7, URZ, 0x1, !UP2 ;  /* 0x00000001ff077887 */ /* 0x004fe4000d000000 */
[----:B------:R-:W-:-:S02]  /*26c0*/  USEL UR17, UR17, URZ, !UP2 ;  /* 0x000000ff11117287 */ /* 0x000fc4000d000000 */
[----:B------:R-:W-:Y:S02]  /*26d0*/  UISETP.GE.AND UP2, UPT, UR8, UR28, UPT ;  /* 0x0000001c0800728c */ /* 0x000fe4000bf46270 */
[----:B------:R-:W-:-:S07]  /*26e0*/  ULOP3.LUT UR7, UR6, UR7, URZ, 0x3c, !UPT ;  /* 0x0000000706077292 */ /* 0x000fce000f8e3cff */
[----:B------:R-:W-:Y:S05]  /*26f0*/  BRA.U !UP2, `(.L_x_17) ;  /* 0xfffffff50a587547 */ /* 0x000fea000b83ffff */
.L_x_12:
[----:B--2---:R-:W2:Y:S01]  /*2700*/  LDCU UR4, c[0x0][0x3f0] ;  /* 0x00007e00ff0477ac */ /* 0x004ea20008000800 */
[----:B------:R-:W-:Y:S02]  /*2710*/  IMAD.MOV.U32 R28, RZ, RZ, R24 ;  /* 0x000000ffff1c7224 */ /* 0x000fe400078e0018 */
[----:B01----:R-:W-:Y:S02]  /*2720*/  IMAD.SHL.U32 R4, R0, 0x80, RZ ;  /* 0x0000008000047824 */ /* 0x003fe400078e00ff */
[C---:B------:R-:W-:Y:S01]  /*2730*/  FMUL R3, R28.reuse, 8388608 ;  /* 0x4b0000001c037820 */ /* 0x040fe20000400000 */
[----:B------:R-:W-:Y:S02]  /*2740*/  FSETP.GEU.AND P3, PT, R28, 1.175494350822287508e-38, PT ;  /* 0x008000001c00780b */ /* 0x000fe40003f6e000 */
[----:B------:R-:W-:Y:S02]  /*2750*/  LOP3.LUT R24, R4, 0x800, RZ, 0xc0, !PT ;  /* 0x0000080004187812 */ /* 0x000fe400078ec0ff */
[----:B------:R-:W-:-:S04]  /*2760*/  FSEL R3, R3, R28, !P3 ;  /* 0x0000001c03037208 */ /* 0x000fc80005800000 */
[----:B------:R-:W-:Y:S01]  /*2770*/  IADD3 R21, PT, PT, R3, -0x3f3504f3, RZ ;  /* 0xc0cafb0d03157810 */ /* 0x000fe20007ffe0ff */
[----:B--2---:R-:W-:-:S09]  /*2780*/  UISETP.GE.AND UP0, UPT, UR4, 0x1, UPT ;  /* 0x000000010400788c */ /* 0x004fd2000bf06270 */
[----:B------:R-:W-:Y:S05]  /*2790*/  BRA.U !UP0, `(.L_x_18) ;  /* 0x0000000108107547 */ /* 0x000fea000b800000 */
[----:B------:R-:W-:-:S06]  /*27a0*/  USHF.L.U32 UR6, UR6, 0x1f, URZ ;  /* 0x0000001f06067899 */ /* 0x000fcc00080006ff */
[----:B------:R-:W-:-:S04]  /*27b0*/  IMAD.U32 R4, RZ, RZ, UR6 ;  /* 0x00000006ff047e24 */ /* 0x000fc8000f8e00ff */
[----:B------:R-:W0:Y:S02]  /*27c0*/  SYNCS.PHASECHK.TRANS64.TRYWAIT P2, [UR15], R4 ;  /* 0x00000004ff0075a7 */ /* 0x000e24000804110f */
[----:B0-----:R-:W-:Y:S05]  /*27d0*/  @!P2 BRA `(.L_x_19) ;  /* 0x000000100030a947 */ /* 0x001fea0003800000 */
.L_x_18:
[----:B------:R-:W-:Y:S01]  /*27e0*/  BAR.SYNC.DEFER_BLOCKING 0x0 ;  /* 0x0000000000007b1d */ /* 0x000fe20000010000 */
[----:B------:R-:W-:Y:S01]  /*27f0*/  FSETP.GT.AND P2, PT, |R28|, 8.50705917302346158658e+37, PT ;  /* 0x7e8000001c00780b */ /* 0x000fe20003f44200 */
[----:B------:R-:W-:Y:S01]  /*2800*/  VIADD R25, R24, UR13 ;  /* 0x0000000d18197c36 */ /* 0x000fe20008000000 */
[----:B------:R-:W-:Y:S01]  /*2810*/  FSETP.GEU.AND P4, PT, |R28|, 1.175494350822287508e-38, PT ;  /* 0x008000001c00780b */ /* 0x000fe20003f8e200 */
[----:B------:R-:W-:Y:S01]  /*2820*/  IMAD.MOV.U32 R24, RZ, RZ, 0x3dc6b27f ;  /* 0x3dc6b27fff187424 */ /* 0x000fe200078e00ff */
[----:B------:R-:W-:Y:S01]  /*2830*/  LOP3.LUT R22, R21, 0xff800000, RZ, 0xc0, !PT ;  /* 0xff80000015167812 */ /* 0x000fe200078ec0ff */
[----:B------:R-:W-:Y:S01]  /*2840*/  IMAD R26, R2, 0x10, R25 ;  /* 0x00000010021a7824 */ /* 0x000fe200078e0219 */
[----:B------:R-:W-:Y:S01]  /*2850*/  FSEL R2, RZ, -23, P3 ;  /* 0xc1b80000ff027808 */ /* 0x000fe20001800000 */
[----:B------:R-:W0:Y:S01]  /*2860*/  LDCU.64 UR4, c[0x0][0x3e0] ;  /* 0x00007c00ff0477ac */ /* 0x000e220008000a00 */
[-C--:B------:R-:W-:Y:S01]  /*2870*/  IADD3 R21, PT, PT, R3, -R22.reuse, RZ ;  /* 0x8000001603157210 */ /* 0x080fe20007ffe0ff */
[----:B------:R-:W1:Y:S01]  /*2880*/  LDC.64 R34, c[0x0][0x398] ;  /* 0x0000e600ff227b82 */ /* 0x000e620000000a00 */
[----:B------:R-:W-:-:S02]  /*2890*/  I2FP.F32.S32 R25, R22 ;  /* 0x0000001600197245 */ /* 0x000fc40000201400 */
[----:B------:R-:W-:Y:S01]  /*28a0*/  LOP3.LUT R27, R0, 0x60, RZ, 0xc0, !PT ;  /* 0x00000060001b7812 */ /* 0x000fe200078ec0ff */
[----:B------:R-:W-:Y:S01]  /*28b0*/  @P2 FMUL R28, R28, 0.25 ;  /* 0x3e8000001c1c2820 */ /* 0x000fe20000400000 */
[----:B------:R-:W-:Y:S01]  /*28c0*/  FADD R21, R21, -1 ;  /* 0xbf80000015157421 */ /* 0x000fe20000000000 */
[----:B------:R-:W-:Y:S01]  /*28d0*/  FFMA.FTZ R2, R25, 1.1920928955078125e-07, R2 ;  /* 0x3400000019027823 */ /* 0x000fe20000010002 */
[----:B------:R-:W-:Y:S01]  /*28e0*/  LEA R22, R27, R26, 0x3 ;  /* 0x0000001a1b167211 */ /* 0x000fe200078e18ff */
[----:B------:R-:W-:Y:S01]  /*28f0*/  @!P4 FMUL R28, R28, 16777216 ;  /* 0x4b8000001c1cc820 */ /* 0x000fe20000400000 */
[----:B------:R-:W-:-:S03]  /*2900*/  FFMA.FTZ R24, R21, R24, -0.16845393180847167969 ;  /* 0xbe2c7f3015187423 */ /* 0x000fc60000010018 */
[----:B------:R-:W2:Y:S01]  /*2910*/  MUFU.RCP R25, R28 ;  /* 0x0000001c00197308 */ /* 0x000ea20000001000 */
[C---:B------:R-:W-:Y:S01]  /*2920*/  FFMA.FTZ R24, R21.reuse, R24, 0.1716887056827545166 ;  /* 0x3e2fcf2a15187423 */ /* 0x040fe20000010018 */
[----:B------:R-:W3:Y:S02]  /*2930*/  @!P1 SYNCS.CCTL.IV [UR13+0x1c00] ;  /* 0x001c0000ff0099b1 */ /* 0x000ee4000800000d */
[----:B---3--:R-:W-:Y:S01]  /*2940*/  BAR.SYNC.DEFER_BLOCKING 0x0 ;  /* 0x0000000000007b1d */ /* 0x008fe20000010000 */
[----:B0-----:R-:W-:Y:S01]  /*2950*/  UIMAD UR4, UR12, UR4, URZ ;  /* 0x000000040c0472a4 */ /* 0x001fe2000f8e02ff */
[----:B------:R-:W-:-:S03]  /*2960*/  FFMA.FTZ R24, R21, R24, -0.17900948226451873779 ;  /* 0xbe374e4315187423 */ /* 0x000fc60000010018 */
[----:B------:R-:W-:Y:S01]  /*2970*/  USHF.L.U32 UR6, UR4, 0x1, URZ ;  /* 0x0000000104067899 */ /* 0x000fe200080006ff */
[C---:B------:R-:W-:Y:S01]  /*2980*/  FFMA.FTZ R24, R21.reuse, R24, 0.20512372255325317383 ;  /* 0x3e520bf415187423 */ /* 0x040fe20000010018 */
[----:B------:R-:W-:Y:S01]  /*2990*/  LDTM.16dp32bit_t0_t15.x16 R4, tmem[UR14] ;  /* 0x0000000e000479ee */ /* 0x000fe20008a00000 */
[----:B------:R-:W0:Y:S02]  /*29a0*/  LDTM.16dp32bit_t16_t31.x16 R4, tmem[UR14+0x10] ;  /* 0x0000100e000479ee */ /* 0x000e240008a20000 */
[----:B------:R-:W-:-:S04]  /*29b0*/  FFMA.FTZ R24, R21, R24, -0.24046532809734344482 ;  /* 0xbe763c8b15187423 */ /* 0x000fc80000010018 */
[----:B------:R-:W-:-:S04]  /*29c0*/  FFMA.FTZ R24, R21, R24, 0.28857114911079406738 ;  /* 0x3e93bf9915187423 */ /* 0x000fc80000010018 */
[----:B------:R-:W-:-:S04]  /*29d0*/  FFMA.FTZ R24, R21, R24, -0.36067417263984680176 ;  /* 0xbeb8aa4915187423 */ /* 0x000fc80000010018 */
[C---:B------:R-:W-:Y:S01]  /*29e0*/  FFMA.FTZ R24, R21.reuse, R24, 0.48089820146560668945 ;  /* 0x3ef6384a15187423 */ /* 0x040fe20000010018 */
[----:B------:R-:W3:Y:S01]  /*29f0*/  @!P1 SYNCS.CCTL.IV [UR13+0x1c08] ;  /* 0x001c0800ff0099b1 */ /* 0x000ee2000800000d */
[----:B------:R-:W-:Y:S02]  /*2a00*/  NOP ;  /* 0x0000000000007918 */ /* 0x000fe40000000000 */
[----:B------:R-:W-:Y:S01]  /*2a10*/  FFMA.FTZ R24, R21, R24, -0.72134751081466674805 ;  /* 0xbf38aa3b15187423 */ /* 0x000fe20000010018 */
[----:B------:R-:W-:-:S03]  /*2a20*/  FSETP.NEU.AND P1, PT, R3, RZ, PT ;  /* 0x000000ff0300720b */ /* 0x000fc60003f2d000 */
[----:B------:R-:W-:Y:S01]  /*2a30*/  FMUL R24, R21, R24 ;  /* 0x0000001815187220 */ /* 0x000fe20000400000 */
[----:B0-----:R-:W-:Y:S01]  /*2a40*/  @P2 FMUL R6, R6, 0.25 ;  /* 0x3e80000006062820 */ /* 0x001fe20000400000 */
[----:B------:R-:W-:Y:S01]  /*2a50*/  @P2 FMUL R7, R7, 0.25 ;  /* 0x3e80000007072820 */ /* 0x000fe20000400000 */
[----:B------:R-:W-:Y:S01]  /*2a60*/  @P2 FMUL R8, R8, 0.25 ;  /* 0x3e80000008082820 */ /* 0x000fe20000400000 */
[----:B------:R-:W-:Y:S01]  /*2a70*/  @P2 FMUL R10, R10, 0.25 ;  /* 0x3e8000000a0a2820 */ /* 0x000fe20000400000 */
[----:B------:R-:W-:Y:S01]  /*2a80*/  @P2 FMUL R13, R13, 0.25 ;  /* 0x3e8000000d0d2820 */ /* 0x000fe20000400000 */
[----:B------:R-:W-:Y:S01]  /*2a90*/  @P2 FMUL R15, R15, 0.25 ;  /* 0x3e8000000f0f2820 */ /* 0x000fe20000400000 */
[----:B------:R-:W-:Y:S01]  /*2aa0*/  @!P4 FMUL R6, R6, 16777216 ;  /* 0x4b8000000606c820 */ /* 0x000fe20000400000 */
[----:B------:R-:W-:Y:S01]  /*2ab0*/  @!P4 FMUL R7, R7, 16777216 ;  /* 0x4b8000000707c820 */ /* 0x000fe20000400000 */
[----:B------:R-:W-:Y:S01]  /*2ac0*/  @!P4 FMUL R8, R8, 16777216 ;  /* 0x4b8000000808c820 */ /* 0x000fe20000400000 */
[----:B------:R-:W-:Y:S01]  /*2ad0*/  @!P4 FMUL R10, R10, 16777216 ;  /* 0x4b8000000a0ac820 */ /* 0x000fe20000400000 */
[----:B------:R-:W-:Y:S01]  /*2ae0*/  @!P4 FMUL R13, R13, 16777216 ;  /* 0x4b8000000d0dc820 */ /* 0x000fe20000400000 */
[----:B------:R-:W-:Y:S01]  /*2af0*/  @!P4 FMUL R15, R15, 16777216 ;  /* 0x4b8000000f0fc820 */ /* 0x000fe20000400000 */
[----:B------:R-:W-:Y:S01]  /*2b00*/  @P2 FMUL R11, R11, 0.25 ;  /* 0x3e8000000b0b2820 */ /* 0x000fe20000400000 */
[C---:B--2---:R-:W-:Y:S01]  /*2b10*/  FMUL R27, R25.reuse, R6 ;  /* 0x00000006191b7220 */ /* 0x044fe20000400000 */
[----:B------:R-:W-:Y:S01]  /*2b20*/  @P2 FMUL R12, R12, 0.25 ;  /* 0x3e8000000c0c2820 */ /* 0x000fe20000400000 */
[----:B------:R-:W-:Y:S01]  /*2b30*/  @P2 FMUL R14, R14, 0.25 ;  /* 0x3e8000000e0e2820 */ /* 0x000fe20000400000 */
[----:B------:R-:W-:Y:S01]  /*2b40*/  @P2 FMUL R18, R18, 0.25 ;  /* 0x3e80000012122820 */ /* 0x000fe20000400000 */
[----:B------:R-:W-:Y:S01]  /*2b50*/  FMUL R6, R25, R7 ;  /* 0x0000000719067220 */ /* 0x000fe20000400000 */
[----:B------:R-:W-:Y:S01]  /*2b60*/  @P2 FMUL R4, R4, 0.25 ;  /* 0x3e80000004042820 */ /* 0x000fe20000400000 */
[----:B------:R-:W-:Y:S01]  /*2b70*/  @P2 FMUL R5, R5, 0.25 ;  /* 0x3e80000005052820 */ /* 0x000fe20000400000 */
[----:B------:R-:W-:Y:S01]  /*2b80*/  @P2 FMUL R9, R9, 0.25 ;  /* 0x3e80000009092820 */ /* 0x000fe20000400000 */
[----:B------:R-:W-:Y:S01]  /*2b90*/  @P2 FMUL R16, R16, 0.25 ;  /* 0x3e80000010102820 */ /* 0x000fe20000400000 */
[----:B------:R-:W-:Y:S01]  /*2ba0*/  @P2 FMUL R17, R17, 0.25 ;  /* 0x3e80000011112820 */ /* 0x000fe20000400000 */
[----:B------:R-:W-:Y:S01]  /*2bb0*/  @P2 FMUL R19, R19, 0.25 ;  /* 0x3e80000013132820 */ /* 0x000fe20000400000 */
[C---:B------:R-:W-:Y:S01]  /*2bc0*/  FMUL R7, R25.reuse, R8 ;  /* 0x0000000819077220 */ /* 0x040fe20000400000 */
[C---:B------:R-:W-:Y:S01]  /*2bd0*/  FMUL R10, R25.reuse, R10 ;  /* 0x0000000a190a7220 */ /* 0x040fe20000400000 */
[C---:B------:R-:W-:Y:S01]  /*2be0*/  FMUL R28, R25.reuse, R13 ;  /* 0x0000000d191c7220 */ /* 0x040fe20000400000 */
[----:B------:R-:W-:Y:S01]  /*2bf0*/  FMUL R15, R25, R15 ;  /* 0x0000000f190f7220 */ /* 0x000fe20000400000 */
[----:B------:R-:W-:Y:S01]  /*2c00*/  @!P4 FMUL R11, R11, 16777216 ;  /* 0x4b8000000b0bc820 */ /* 0x000fe20000400000 */
        /* <DEDUP_REMOVED lines=9> */
[----:B------:R-:W-:Y:S01]  /*2ca0*/  F2FP.F16.F32.PACK_AB R13, R10, R7 ;  /* 0x000000070a0d723e */ /* 0x000fe200000000ff */
[----:B------:R-:W-:Y:S01]  /*2cb0*/  FMUL R26, R25, R11 ;  /* 0x0000000b191a7220 */ /* 0x000fe20000400000 */
[----:B------:R-:W-:Y:S01]  /*2cc0*/  F2FP.F16.F32.PACK_AB R10, R15, R28 ;  /* 0x0000001c0f0a723e */ /* 0x000fe200000000ff */
[C---:B------:R-:W-:Y:S01]  /*2cd0*/  FMUL R11, R25.reuse, R12 ;  /* 0x0000000c190b7220 */ /* 0x040fe20000400000 */
[C---:B------:R-:W-:Y:S01]  /*2ce0*/  FMUL R14, R25.reuse, R14 ;  /* 0x0000000e190e7220 */ /* 0x040fe20000400000 */
[C---:B------:R-:W-:Y:S01]  /*2cf0*/  FMUL R29, R25.reuse, R18 ;  /* 0x00000012191d7220 */ /* 0x040fe20000400000 */
[----:B------:R-:W0:Y:S01]  /*2d00*/  LDC R28, c[0x0][0x3e8] ;  /* 0x0000fa00ff1c7b82 */ /* 0x000e220000000800 */
[C---:B------:R-:W-:Y:S01]  /*2d10*/  FMUL R4, R25.reuse, R4 ;  /* 0x0000000419047220 */ /* 0x040fe20000400000 */
[C---:B------:R-:W-:Y:S01]  /*2d20*/  FMUL R5, R25.reuse, R5 ;  /* 0x0000000519057220 */ /* 0x040fe20000400000 */
[C---:B------:R-:W-:Y:S01]  /*2d30*/  FMUL R9, R25.reuse, R9 ;  /* 0x0000000919097220 */ /* 0x040fe20000400000 */
[C---:B------:R-:W-:Y:S01]  /*2d40*/  FMUL R16, R25.reuse, R16 ;  /* 0x0000001019107220 */ /* 0x040fe20000400000 */
[C---:B------:R-:W-:Y:S01]  /*2d50*/  FMUL R17, R25.reuse, R17 ;  /* 0x0000001119117220 */ /* 0x040fe20000400000 */
[----:B------:R-:W-:Y:S01]  /*2d60*/  FMUL R18, R25, R19 ;  /* 0x0000001319127220 */ /* 0x000fe20000400000 */
[----:B------:R-:W-:-:S02]  /*2d70*/  F2FP.F16.F32.PACK_AB R14, R14, R11 ;  /* 0x0000000b0e0e723e */ /* 0x000fc400000000ff */
[----:B------:R-:W-:Y:S02]  /*2d80*/  ISETP.GE.U32.AND P2, PT, R3, 0x7f800000, PT ;  /* 0x7f8000000300780c */ /* 0x000fe40003f46070 */
[----:B------:R-:W-:Y:S01]  /*2d90*/  F2FP.F16.F32.PACK_AB R12, R27, R4 ;  /* 0x000000041b0c723e */ /* 0x000fe200000000ff */
[C---:B------:R-:W-:Y:S01]  /*2da0*/  FMUL R4, R21.reuse, R24 ;  /* 0x0000001815047220 */ /* 0x040fe20000400000 */
[----:B------:R-:W-:Y:S02]  /*2db0*/  F2FP.F16.F32.PACK_AB R8, R6, R5 ;  /* 0x000000050608723e */ /* 0x000fe400000000ff */
[----:B------:R-:W-:Y:S01]  /*2dc0*/  F2FP.F16.F32.PACK_AB R9, R26, R9 ;  /* 0x000000091a09723e */ /* 0x000fe200000000ff */
[----:B------:R-:W-:Y:S01]  /*2dd0*/  FFMA.FTZ R21, R21, 1.4426950216293334961, R4 ;  /* 0x3fb8aa3b15157823 */ /* 0x000fe20000010004 */
[----:B------:R-:W-:Y:S01]  /*2de0*/  F2FP.F16.F32.PACK_AB R15, R29, R16 ;  /* 0x000000101d0f723e */ /* 0x000fe200000000ff */
[----:B------:R-:W-:Y:S01]  /*2df0*/  IMAD.SHL.U32 R16, R0, 0x10, RZ ;  /* 0x0000001000107824 */ /* 0x000fe200078e00ff */
[----:B------:R-:W-:Y:S01]  /*2e00*/  F2FP.F16.F32.PACK_AB R11, R18, R17 ;  /* 0x00000011120b723e */ /* 0x000fe200000000ff */
[----:B------:R-:W-:Y:S01]  /*2e10*/  FADD R2, R2, R21 ;  /* 0x0000001502027221 */ /* 0x000fe20000000000 */
[----:B------:R-:W-:Y:S01]  /*2e20*/  SHF.R.U32.HI R17, RZ, 0x6, R0 ;  /* 0x00000006ff117819 */ /* 0x000fe20000011600 */
[----:B---3--:R2:W-:Y:S01]  /*2e30*/  STS.128 [R22], R12 ;  /* 0x0000000c16007388 */ /* 0x0085e20000000c00 */
[----:B------:R-:W-:-:S02]  /*2e40*/  @P2 MOV R18, 0x7f800000 ;  /* 0x7f80000000122802 */ /* 0x000fc40000000f00 */
[C---:B------:R-:W-:Y:S01]  /*2e50*/  LOP3.LUT R24, R16.reuse, 0x7f0, RZ, 0xc0, !PT ;  /* 0x000007f010187812 */ /* 0x040fe200078ec0ff */
[----:B------:R3:W-:Y:S01]  /*2e60*/  STS.128 [R22+0x400], R8 ;  /* 0x0004000816007388 */ /* 0x0007e20000000c00 */
[----:B------:R-:W-:Y:S01]  /*2e70*/  LOP3.LUT R21, R16, 0x30, RZ, 0xc0, !PT ;  /* 0x0000003010157812 */ /* 0x000fe200078ec0ff */
[----:B------:R-:W-:Y:S01]  /*2e80*/  @P2 FFMA.FTZ R2, R3, R18, +INF ;  /* 0x7f80000003022423 */ /* 0x000fe20000010012 */
[----:B------:R-:W-:Y:S01]  /*2e90*/  IMAD R3, R20, UR5, RZ ;  /* 0x0000000514037c24 */ /* 0x000fe2000f8e02ff */
[----:B------:R-:W-:Y:S01]  /*2ea0*/  BAR.SYNC.DEFER_BLOCKING 0x0 ;  /* 0x0000000000007b1d */ /* 0x000fe20000010000 */
[----:B------:R-:W-:Y:S02]  /*2eb0*/  UIMAD.WIDE UR4, UR4, 0x2, URZ ;  /* 0x00000002040478a5 */ /* 0x000fe4000f8e02ff */
[----:B------:R-:W-:Y:S02]  /*2ec0*/  FSEL R2, R2, -INF , P1 ;  /* 0xff80000002027808 */ /* 0x000fe40000800000 */
[----:B--2---:R-:W-:-:S03]  /*2ed0*/  SGXT.U32 R13, R17, 0x1 ;  /* 0x00000001110d781a */ /* 0x004fc60000000000 */
[----:B------:R-:W-:Y:S01]  /*2ee0*/  FFMA R38, R2, 0.69314718246459960938, R23 ;  /* 0x3f31721802267823 */ /* 0x000fe20000000017 */
[----:B---3--:R-:W-:Y:S01]  /*2ef0*/  IMAD.SHL.U32 R9, R3, 0x2, RZ ;  /* 0x0000000203097824 */ /* 0x008fe200078e00ff */
[----:B------:R-:W-:Y:S01]  /*2f00*/  SHF.R.U32.HI R8, RZ, 0x2, R0 ;  /* 0x00000002ff087819 */ /* 0x000fe20000011600 */
[----:B0-----:R-:W-:Y:S01]  /*2f10*/  IMAD R11, R13, R28, RZ ;  /* 0x0000001c0d0b7224 */ /* 0x001fe200078e02ff */
[----:B------:R-:W0:Y:S02]  /*2f20*/  LDCU UR4, c[0x0][0x3ec] ;  /* 0x00007d80ff0477ac */ /* 0x000e240008000800 */
[----:B-1----:R-:W-:Y:S02]  /*2f30*/  IADD3 R34, P2, P3, R9, UR6, R34 ;  /* 0x0000000609227c10 */ /* 0x002fe4000fb5e022 */
[----:B------:R-:W-:Y:S02]  /*2f40*/  LEA R15, R28, R11, 0x1 ;  /* 0x0000000b1c0f7211 */ /* 0x000fe400078e08ff */
[----:B------:R-:W-:Y:S01]  /*2f50*/  LOP3.LUT R13, R8, 0x18, RZ, 0xc0, !PT ;  /* 0x00000018080d7812 */ /* 0x000fe200078ec0ff */
[----:B------:R-:W-:Y:S01]  /*2f60*/  IMAD.HI R8, R3, 0x2, RZ ;  /* 0x0000000203087827 */ /* 0x000fe200078e02ff */
[----:B------:R-:W-:Y:S01]  /*2f70*/  LEA R18, P1, R15, R34, 0x1 ;  /* 0x000000220f127211 */ /* 0x000fe200078208ff */
[----:B------:R-:W1:Y:S01]  /*2f80*/  LDS.128 R4, [R24+UR13] ;  /* 0x0000000d18047984 */ /* 0x000e620008000c00 */
[----:B------:R-:W-:Y:S01]  /*2f90*/  LOP3.LUT R36, R13, 0x1f, R0, 0xf8, !PT ;  /* 0x0000001f0d247812 */ /* 0x000fe200078ef800 */
[----:B------:R-:W-:Y:S01]  /*2fa0*/  IMAD R9, R28, 0x2, R15 ;  /* 0x000000021c097824 */ /* 0x000fe200078e020f */
[----:B------:R-:W-:-:S02]  /*2fb0*/  IADD3.X R35, PT, PT, R8, UR5, R35, P2, P3 ;  /* 0x0000000508237c10 */ /* 0x000fc400097e6423 */
[----:B------:R-:W-:Y:S01]  /*2fc0*/  SHF.L.U32 R10, R36, 0x3, RZ ;  /* 0x00000003240a7819 */ /* 0x000fe200000006ff */
[----:B------:R-:W-:Y:S01]  /*2fd0*/  IMAD R3, R28, 0x2, R9 ;  /* 0x000000021c037824 */ /* 0x000fe200078e0209 */
[----:B------:R-:W-:Y:S02]  /*2fe0*/  LEA.HI.X.SX32 R19, R15, R35, 0x1, P1 ;  /* 0x000000230f137211 */ /* 0x000fe400008f0eff */
[----:B------:R-:W-:Y:S01]  /*2ff0*/  LOP3.LUT R10, R10, 0xc0, RZ, 0xc0, !PT ;  /* 0x000000c00a0a7812 */ /* 0x000fe200078ec0ff */
[----:B0-----:R-:W-:Y:S01]  /*3000*/  UIMAD UR4, UR12, UR4, URZ ;  /* 0x000000040c0472a4 */ /* 0x001fe2000f8e02ff */
[C---:B------:R-:W-:Y:S02]  /*3010*/  LEA R13, R28.reuse, R3, 0x1 ;  /* 0x000000031c0d7211 */ /* 0x040fe400078e08ff */
[-C--:B------:R-:W-:Y:S01]  /*3020*/  LEA R16, P2, R11, R34.reuse, 0x1 ;  /* 0x000000220b107211 */ /* 0x080fe200078408ff */
[----:B------:R-:W-:Y:S01]  /*3030*/  USHF.L.U32 UR6, UR4, 0x2, URZ ;  /* 0x0000000204067899 */ /* 0x000fe200080006ff */
[----:B------:R-:W-:Y:S01]  /*3040*/  LEA R32, P1, R9, R34, 0x1 ;  /* 0x0000002209207211 */ /* 0x000fe200078208ff */
[----:B------:R-:W-:Y:S01]  /*3050*/  IMAD R29, R28, 0x2, R13 ;  /* 0x000000021c1d7824 */ /* 0x000fe200078e020d */
[----:B------:R-:W-:Y:S01]  /*3060*/  IADD3 R21, PT, PT, R10, UR13, R21 ;  /* 0x0000000d0a157c10 */ /* 0x000fe2000fffe015 */
[----:B------:R-:W-:Y:S01]  /*3070*/  UIMAD.WIDE UR4, UR4, 0x4, URZ ;  /* 0x00000004040478a5 */ /* 0x000fe2000f8e02ff */
[----:B------:R-:W-:-:S02]  /*3080*/  LEA.HI.X.SX32 R17, R11, R35, 0x1, P2 ;  /* 0x000000230b117211 */ /* 0x000fc400010f0eff */
[C---:B------:R-:W-:Y:S02]  /*3090*/  LEA R23, R28.reuse, R29, 0x1 ;  /* 0x0000001d1c177211 */ /* 0x040fe400078e08ff */
[----:B------:R-:W-:Y:S02]  /*30a0*/  LEA.HI.X.SX32 R33, R9, R35, 0x1, P1 ;  /* 0x0000002309217211 */ /* 0x000fe400008f0eff */
[----:B------:R-:W0:Y:S01]  /*30b0*/  LDS.128 R8, [R24+UR13+0x800] ;  /* 0x0008000d18087984 */ /* 0x000e220008000c00 */
[C---:B------:R-:W-:Y:S01]  /*30c0*/  IMAD R31, R28.reuse, 0x2, R23 ;  /* 0x000000021c1f7824 */ /* 0x040fe200078e0217 */
[-C--:B------:R-:W-:Y:S02]  /*30d0*/  LEA R12, P2, R13, R34.reuse, 0x1 ;  /* 0x000000220d0c7211 */ /* 0x080fe400078408ff */
[----:B------:R-:W-:Y:S02]  /*30e0*/  LEA R14, P3, R29, R34, 0x1 ;  /* 0x000000221d0e7211 */ /* 0x000fe400078608ff */
[----:B------:R-:W-:-:S02]  /*30f0*/  LEA R39, R28, R31, 0x1 ;  /* 0x0000001f1c277211 */ /* 0x000fc400078e08ff */
[-C--:B------:R-:W-:Y:S02]  /*3100*/  LEA.HI.X.SX32 R13, R13, R35.reuse, 0x1, P2 ;  /* 0x000000230d0d7211 */ /* 0x080fe400010f0eff */
[C---:B------:R-:W-:Y:S01]  /*3110*/  LEA R2, P1, R3.reuse, R34, 0x1 ;  /* 0x0000002203027211 */ /* 0x040fe200078208ff */
[----:B------:R-:W-:Y:S01]  /*3120*/  IMAD R27, R28, 0x2, R39 ;  /* 0x000000021c1b7824 */ /* 0x000fe200078e0227 */
[----:B------:R-:W-:Y:S02]  /*3130*/  SHF.L.U32 R36, R36, 0x4, RZ ;  /* 0x0000000424247819 */ /* 0x000fe400000006ff */
[----:B------:R-:W-:Y:S01]  /*3140*/  LEA.HI.X.SX32 R3, R3, R35, 0x1, P1 ;  /* 0x0000002303037211 */ /* 0x000fe200008f0eff */
[----:B-1----:R1:W-:Y:S01]  /*3150*/  STG.E.U16 desc[UR26][R16.64], R4 ;  /* 0x0000000410007986 */ /* 0x0023e2000c10151a */
[----:B------:R-:W-:Y:S02]  /*3160*/  LEA R25, R28, R27, 0x1 ;  /* 0x0000001b1c197211 */ /* 0x000fe400078e08ff */
[----:B------:R-:W-:-:S02]  /*3170*/  PRMT R15, R4, 0x7632, R15 ;  /* 0x00007632040f7816 */ /* 0x000fc4000000000f */
[----:B------:R-:W-:Y:S01]  /*3180*/  PRMT R37, R5, 0x7632, R37 ;  /* 0x0000763205257816 */ /* 0x000fe20000000025 */
[----:B------:R-:W-:Y:S01]  /*3190*/  IMAD R41, R28, 0x2, R25 ;  /* 0x000000021c297824 */ /* 0x000fe200078e0219 */
[----:B------:R-:W-:Y:S01]  /*31a0*/  LOP3.LUT R36, R36, 0xf0, RZ, 0xc0, !PT ;  /* 0x000000f024247812 */ /* 0x000fe200078ec0ff */
[----:B------:R2:W-:Y:S01]  /*31b0*/  STG.E.U16 desc[UR26][R18.64], R15 ;  /* 0x0000000f12007986 */ /* 0x0005e2000c10151a */
[----:B------:R-:W-:Y:S02]  /*31c0*/  LOP3.LUT R0, R0, 0x7f, RZ, 0xc0, !PT ;  /* 0x0000007f00007812 */ /* 0x000fe400078ec0ff */
[-C--:B-1----:R-:W-:Y:S01]  /*31d0*/  LEA R16, P2, R31, R34.reuse, 0x1 ;  /* 0x000000221f107211 */ /* 0x082fe200078408ff */
[----:B------:R1:W-:Y:S01]  /*31e0*/  STG.E.U16 desc[UR26][R32.64], R5 ;  /* 0x0000000520007986 */ /* 0x0003e2000c10151a */
[-C--:B------:R-:W-:Y:S02]  /*31f0*/  LEA R4, P1, R23, R34.reuse, 0x1 ;  /* 0x0000002217047211 */ /* 0x080fe400078208ff */
[----:B------:R-:W-:Y:S01]  /*3200*/  LEA.HI.X.SX32 R17, R31, R35, 0x1, P2 ;  /* 0x000000231f117211 */ /* 0x000fe200010f0eff */
[----:B------:R3:W-:Y:S01]  /*3210*/  STG.E.U16 desc[UR26][R2.64], R37 ;  /* 0x0000002502007986 */ /* 0x0007e2000c10151a */
[----:B------:R-:W-:-:S02]  /*3220*/  LEA R24, P2, R25, R34, 0x1 ;  /* 0x0000002219187211 */ /* 0x000fc400078408ff */
[----:B--2---:R-:W-:Y:S01]  /*3230*/  LEA.HI.X.SX32 R15, R29, R35, 0x1, P3 ;  /* 0x000000231d0f7211 */ /* 0x004fe200018f0eff */
[----:B------:R0:W-:Y:S01]  /*3240*/  STG.E.U16 desc[UR26][R12.64], R6 ;  /* 0x000000060c007986 */ /* 0x0001e2000c10151a */
[C---:B------:R-:W-:Y:S02]  /*3250*/  LEA R29, R28.reuse, R41, 0x1 ;  /* 0x000000291c1d7211 */ /* 0x040fe400078e08ff */
[-C--:B------:R-:W-:Y:S02]  /*3260*/  LEA R18, P3, R39, R34.reuse, 0x1 ;  /* 0x0000002227127211 */ /* 0x080fe400078608ff */
[-C--:B-1----:R-:W-:Y:S01]  /*3270*/  LEA.HI.X.SX32 R5, R23, R35.reuse, 0x1, P1 ;  /* 0x0000002317057211 */ /* 0x082fe200008f0eff */
[----:B------:R-:W-:Y:S01]  /*3280*/  IMAD R31, R28, 0x2, R29 ;  /* 0x000000021c1f7824 */ /* 0x000fe200078e021d */
[----:B------:R-:W-:Y:S02]  /*3290*/  LEA.HI.X.SX32 R19, R39, R35, 0x1, P3 ;  /* 0x0000002327137211 */ /* 0x000fe400018f0eff */
[----:B------:R-:W-:-:S02]  /*32a0*/  LEA R22, P1, R27, R34, 0x1 ;  /* 0x000000221b167211 */ /* 0x000fc400078208ff */
[C---:B------:R-:W-:Y:S02]  /*32b0*/  LEA R33, R28.reuse, R31, 0x1 ;  /* 0x0000001f1c217211 */ /* 0x040fe400078e08ff */
[-C--:B------:R-:W-:Y:S02]  /*32c0*/  LEA R26, P3, R41, R34.reuse, 0x1 ;  /* 0x00000022291a7211 */ /* 0x080fe400078608ff */
[-C--:B------:R-:W-:Y:S01]  /*32d0*/  LEA.HI.X.SX32 R23, R27, R35.reuse, 0x1, P1 ;  /* 0x000000231b177211 */ /* 0x080fe200008f0eff */
[----:B------:R-:W-:Y:S01]  /*32e0*/  IMAD R39, R28, 0x2, R33 ;  /* 0x000000021c277824 */ /* 0x000fe200078e0221 */
[-C--:B------:R-:W-:Y:S02]  /*32f0*/  LEA.HI.X.SX32 R25, R25, R35.reuse, 0x1, P2 ;  /* 0x0000002319197211 */ /* 0x080fe400010f0eff */
[----:B------:R-:W-:Y:S02]  /*3300*/  LEA.HI.X.SX32 R27, R41, R35, 0x1, P3 ;  /* 0x00000023291b7211 */ /* 0x000fe400018f0eff */
[----:B------:R-:W-:-:S02]  /*3310*/  LEA R28, P1, R29, R34, 0x1 ;  /* 0x000000221d1c7211 */ /* 0x000fc400078208ff */
[-C--:B------:R-:W-:Y:S02]  /*3320*/  LEA R30, P2, R31, R34.reuse, 0x1 ;  /* 0x000000221f1e7211 */ /* 0x080fe400078408ff */
[-C--:B------:R-:W-:Y:S02]  /*3330*/  LEA R32, P3, R33, R34.reuse, 0x1 ;  /* 0x0000002221207211 */ /* 0x080fe400078608ff */
[----:B------:R-:W-:Y:S02]  /*3340*/  LEA R34, P4, R39, R34, 0x1 ;  /* 0x0000002227227211 */ /* 0x000fe400078808ff */
[-C--:B------:R-:W-:Y:S02]  /*3350*/  LEA.HI.X.SX32 R29, R29, R35.reuse, 0x1, P1 ;  /* 0x000000231d1d7211 */ /* 0x080fe400008f0eff */
[-C--:B------:R-:W-:Y:S02]  /*3360*/  LEA.HI.X.SX32 R31, R31, R35.reuse, 0x1, P2 ;  /* 0x000000231f1f7211 */ /* 0x080fe400010f0eff */
[----:B------:R-:W-:-:S02]  /*3370*/  LEA.HI.X.SX32 R33, R33, R35, 0x1, P3 ;  /* 0x0000002321217211 */ /* 0x000fc400018f0eff */
[----:B------:R-:W-:Y:S02]  /*3380*/  LEA.HI.X.SX32 R35, R39, R35, 0x1, P4 ;  /* 0x0000002327237211 */ /* 0x000fe400020f0eff */
[----:B------:R-:W-:Y:S02]  /*3390*/  PRMT R39, R6, 0x7632, R39 ;  /* 0x0000763206277816 */ /* 0x000fe40000000027 */
[----:B---3--:R-:W-:Y:S02]  /*33a0*/  PRMT R3, R7, 0x7632, R3 ;  /* 0x0000763207037816 */ /* 0x008fe40000000003 */
[----:B0-----:R-:W-:Y:S01]  /*33b0*/  PRMT R13, R9, 0x7632, R13 ;  /* 0x00007632090d7816 */ /* 0x001fe2000000000d */
[----:B------:R0:W-:Y:S01]  /*33c0*/  STG.E.U16 desc[UR26][R14.64], R39 ;  /* 0x000000270e007986 */ /* 0x0001e2000c10151a */
[----:B------:R-:W-:-:S03]  /*33d0*/  ISETP.GE.U32.AND P1, PT, R0, 0x40, PT ;  /* 0x000000400000780c */ /* 0x000fc60003f26070 */
[----:B------:R1:W-:Y:S04]  /*33e0*/  STG.E.U16 desc[UR26][R4.64], R7 ;  /* 0x0000000704007986 */ /* 0x0003e8000c10151a */
[----:B------:R2:W-:Y:S04]  /*33f0*/  STG.E.U16 desc[UR26][R16.64], R3 ;  /* 0x0000000310007986 */ /* 0x0005e8000c10151a */
[----:B------:R-:W-:Y:S01]  /*3400*/  STG.E.U16 desc[UR26][R18.64], R8 ;  /* 0x0000000812007986 */ /* 0x000fe2000c10151a */
[----:B0-----:R-:W-:Y:S02]  /*3410*/  PRMT R15, R10, 0x7632, R15 ;  /* 0x000076320a0f7816 */ /* 0x001fe4000000000f */
[----:B-1----:R-:W-:Y:S01]  /*3420*/  PRMT R5, R8, 0x7632, R5 ;  /* 0x0000763208057816 */ /* 0x002fe20000000005 */
[----:B------:R-:W0:Y:S01]  /*3430*/  LDC.64 R6, c[0x0][0x3a0] ;  /* 0x0000e800ff067b82 */ /* 0x000e220000000a00 */
[----:B--2---:R-:W-:-:S03]  /*3440*/  PRMT R17, R11, 0x7632, R17 ;  /* 0x000076320b117816 */ /* 0x004fc60000000011 */
[----:B------:R-:W-:Y:S01]  /*3450*/  STG.E.U16 desc[UR26][R22.64], R5 ;  /* 0x0000000516007986 */ /* 0x000fe2000c10151a */
[C---:B------:R-:W-:Y:S02]  /*3460*/  IMAD.SHL.U32 R3, R20.reuse, 0x4, RZ ;  /* 0x0000000414037824 */ /* 0x040fe400078e00ff */
[----:B------:R-:W-:Y:S01]  /*3470*/  IMAD.HI R20, R20, 0x4, RZ ;  /* 0x0000000414147827 */ /* 0x000fe200078e02ff */
[----:B------:R-:W-:Y:S04]  /*3480*/  STG.E.U16 desc[UR26][R24.64], R9 ;  /* 0x0000000918007986 */ /* 0x000fe8000c10151a */
[----:B------:R-:W-:Y:S04]  /*3490*/  STG.E.U16 desc[UR26][R26.64], R13 ;  /* 0x0000000d1a007986 */ /* 0x000fe8000c10151a */
[----:B------:R-:W-:Y:S04]  /*34a0*/  STG.E.U16 desc[UR26][R28.64], R10 ;  /* 0x0000000a1c007986 */ /* 0x000fe8000c10151a */
[----:B------:R-:W-:Y:S04]  /*34b0*/  STG.E.U16 desc[UR26][R30.64], R15 ;  /* 0x0000000f1e007986 */ /* 0x000fe8000c10151a */
[----:B------:R-:W-:Y:S01]  /*34c0*/  STG.E.U16 desc[UR26][R32.64], R11 ;  /* 0x0000000b20007986 */ /* 0x000fe2000c10151a */
[----:B0-----:R-:W-:-:S03]  /*34d0*/  IADD3 R2, P2, P3, R3, UR6, R6 ;  /* 0x0000000603027c10 */ /* 0x001fc6000fb5e006 */
[----:B------:R-:W-:Y:S01]  /*34e0*/  STG.E.U16 desc[UR26][R34.64], R17 ;  /* 0x0000001122007986 */ /* 0x000fe2000c10151a */
[----:B------:R-:W-:Y:S01]  /*34f0*/  IADD3.X R3, PT, PT, R20, UR5, R7, P2, P3 ;  /* 0x0000000514037c10 */ /* 0x000fe200097e6407 */
[----:B------:R-:W-:Y:S06]  /*3500*/  BAR.SYNC.DEFER_BLOCKING 0x0 ;  /* 0x0000000000007b1d */ /* 0x000fec0000010000 */
[----:B------:R-:W-:Y:S02]  /*3510*/  STSM.16.M88 [R21], R38 ;  /* 0x0000002615007844 */ /* 0x000fe40000000000 */
[----:B------:R-:W-:Y:S06]  /*3520*/  BAR.SYNC.DEFER_BLOCKING 0x0 ;  /* 0x0000000000007b1d */ /* 0x000fec0000010000 */
[----:B------:R-:W0:Y:S04]  /*3530*/  LDSM.16.M88 R5, [R36+UR13] ;  /* 0x0000000d2405783b */ /* 0x000e280008000000 */
[----:B0-----:R0:W-:Y:S01]  /*3540*/  @!P1 STG.E desc[UR26][R2.64], R5 ;  /* 0x0000000502009986 */ /* 0x0011e2000c10191a */
[----:B------:R-:W-:Y:S06]  /*3550*/  BAR.SYNC.DEFER_BLOCKING 0x0 ;  /* 0x0000000000007b1d */ /* 0x000fec0000010000 */
[----:B------:R-:W-:Y:S05]  /*3560*/  @P0 BRA `(.L_x_20) ;  /* 0x0000000000a00947 */ /* 0x000fea0003800000 */
[----:B------:R-:W1:Y:S01]  /*3570*/  S2UR UR5, SR_CgaCtaId ;  /* 0x00000000000579c3 */ /* 0x000e620000008800 */
[----:B------:R-:W-:Y:S01]  /*3580*/  NOP ;  /* 0x0000000000007918 */ /* 0x000fe20000000000 */
[----:B------:R-:W-:Y:S01]  /*3590*/  UMOV UR4, 0x50 ;  /* 0x0000005000047882 */ /* 0x000fe20000000000 */
[----:B------:R-:W-:Y:S01]  /*35a0*/  MOV R0, UR30 ;  /* 0x0000001e00007c02 */ /* 0x000fe20008000f00 */
[----:B------:R-:W-:Y:S02]  /*35b0*/  HFMA2 R7, -RZ, RZ, 0, 5.9604644775390625e-08 ;  /* 0x00000001ff077431 */ /* 0x000fe400000001ff */
[----:B0-----:R-:W-:Y:S01]  /*35c0*/  IMAD.MOV.U32 R3, RZ, RZ, 0x3 ;  /* 0x00000003ff037424 */ /* 0x001fe200078e00ff */
[----:B------:R-:W-:-:S04]  /*35d0*/  LOP3.LUT R0, R0, 0xffff, RZ, 0xc0, !PT ;  /* 0x0000ffff00007812 */ /* 0x000fc800078ec0ff */
[----:B------:R-:W-:-:S05]  /*35e0*/  SHF.R.U32.HI R0, RZ, 0x5, R0 ;  /* 0x00000005ff007819 */ /* 0x000fca0000011600 */
[----:B------:R-:W-:Y:S01]  /*35f0*/  VIADD R2, R0, 0x10 ;  /* 0x0000001000027836 */ /* 0x000fe20000000000 */
[----:B------:R-:W-:Y:S01]  /*3600*/  SHF.L.U32 R0, R3, R0, RZ ;  /* 0x0000000003007219 */ /* 0x000fe200000006ff */
[----:B-1----:R-:W-:-:S03]  /*3610*/  ULEA UR6, UR5, UR4, 0x18 ;  /* 0x0000000405067291 */ /* 0x002fc6000f8ec0ff */
[----:B------:R-:W-:-:S04]  /*3620*/  SHF.L.U32 R3, R7, R2, RZ ;  /* 0x0000000207037219 */ /* 0x000fc800000006ff */
[----:B------:R-:W-:Y:S02]  /*3630*/  LOP3.LUT R0, R3, R0, RZ, 0xfc, !PT ;  /* 0x0000000003007212 */ /* 0x000fe400078efcff */
[----:B------:R-:W0:Y:S02]  /*3640*/  LDS R5, [UR6] ;  /* 0x00000006ff057984 */ /* 0x000e240008000800 */
[C---:B------:R-:W-:Y:S02]  /*3650*/  LOP3.LUT R2, R0.reuse, 0xffff, RZ, 0xc0, !PT ;  /* 0x0000ffff00027812 */ /* 0x040fe400078ec0ff */
[----:B0-----:R-:W-:-:S04]  /*3660*/  LOP3.LUT R3, R0, 0xffff, R5, 0x80, !PT ;  /* 0x0000ffff00037812 */ /* 0x001fc800078e8005 */
[----:B------:R-:W-:-:S13]  /*3670*/  ISETP.NE.AND P0, PT, R3, R2, PT ;  /* 0x000000020300720c */ /* 0x000fda0003f05270 */
[----:B------:R-:W-:Y:S05]  /*3680*/  @P0 BRA `(.L_x_21) ;  /* 0x0000000000500947 */ /* 0x000fea0003800000 */
[----:B------:R-:W-:Y:S02]  /*3690*/  SHF.R.U32.HI R5, RZ, 0x10, R5 ;  /* 0x00000010ff057819 */ /* 0x000fe40000011605 */
[----:B------:R-:W-:-:S04]  /*36a0*/  SHF.R.U32.HI R2, RZ, 0x10, R0 ;  /* 0x00000010ff027819 */ /* 0x000fc80000011600 */
[----:B------:R-:W-:-:S04]  /*36b0*/  LOP3.LUT R5, R5, R2, RZ, 0xc0, !PT ;  /* 0x0000000205057212 */ /* 0x000fc800078ec0ff */
[----:B------:R-:W-:-:S13]  /*36c0*/  ISETP.NE.AND P0, PT, R5, R2, PT ;  /* 0x000000020500720c */ /* 0x000fda0003f05270 */
[----:B------:R-:W-:Y:S05]  /*36d0*/  @P0 BRA `(.L_x_22) ;  /* 0x0000000000300947 */ /* 0x000fea0003800000 */
[----:B------:R-:W-:Y:S01]  /*36e0*/  R2UR UR4, R0 ;  /* 0x00000000000472ca */ /* 0x000fe200000e0000 */
[----:B------:R-:W-:Y:S01]  /*36f0*/  VOTEU.ANY UR5, UPT, PT ;  /* 0x0000000000057886 */ /* 0x000fe200038e0100 */
[----:B------:R-:W0:Y:S01]  /*3700*/  S2R R0, SR_LANEID ;  /* 0x0000000000007919 */ /* 0x000e220000000000 */
[----:B------:R-:W-:-:S10]  /*3710*/  UFLO.U32 UR5, UR5 ;  /* 0x00000005000572bd */ /* 0x000fd400080e0000 */
[----:B------:R-:W-:-:S06]  /*3720*/  ULOP3.LUT UR4, URZ, UR4, URZ, 0x33, !UPT ;  /* 0x00000004ff047292 */ /* 0x000fcc000f8e33ff */
[----:B------:R-:W-:-:S04]  /*3730*/  MOV R2, UR4 ;  /* 0x0000000400027c02 */ /* 0x000fc80008000f00 */
[----:B------:R-:W1:Y:S02]  /*3740*/  REDUX UR7, R2 ;  /* 0x00000000020773c4 */ /* 0x000e640000000000 */
[----:B------:R2:W-:Y:S01]  /*3750*/  UTCATOMSWS.AND URZ, UR4 ;  /* 0x0000000400ff79e3 */ /* 0x0005e20008000000 */
[----:B0-----:R-:W-:Y:S01]  /*3760*/  ISETP.EQ.U32.AND P0, PT, R0, UR5, PT ;  /* 0x0000000500007c0c */ /* 0x001fe2000bf02070 */
[----:B-1----:R-:W-:-:S12]  /*3770*/  IMAD.U32 R0, RZ, RZ, UR7 ;  /* 0x00000007ff007e24 */ /* 0x002fd8000f8e00ff */
[----:B------:R2:W-:Y:S01]  /*3780*/  @P0 ATOMS.AND RZ, [UR6], R0 ;  /* 0x00000000ffff098c */ /* 0x0005e2000a800006 */
[----:B------:R-:W-:Y:S05]  /*3790*/  BRA `(.L_x_20) ;  /* 0x0000000000147947 */ /* 0x000fea0003800000 */
.L_x_22:
[----:B------:R-:W-:-:S07]  /*37a0*/  MOV R2, 0x37c0 ;  /* 0x000037c000027802 */ /* 0x000fce0000000f00 */
[----:B------:R-:W-:Y:S05]  /*37b0*/  CALL.REL.NOINC `($__internal_0_$__cuda_sm10x_tcgen05_guardrail_trap_col_being_dealloced_not_returned_by_alloc) ;  /* 0x0000000000447944 */ /* 0x000fea0003c00000 */
[----:B------:R-:W-:Y:S05]  /*37c0*/  BRA `(.L_x_20) ;  /* 0x0000000000087947 */ /* 0x000fea0003800000 */
.L_x_21:
[----:B------:R-:W-:-:S07]  /*37d0*/  MOV R2, 0x37f0 ;  /* 0x000037f000027802 */ /* 0x000fce0000000f00 */
[----:B------:R-:W-:Y:S05]  /*37e0*/  CALL.REL.NOINC `($__internal_2_$__cuda_sm10x_tcgen05_guardrail_trap_unallocated_columns_being_dealloced) ;  /* 0x0000000000507944 */ /* 0x000fea0003c00000 */
.L_x_20:
[----:B------:R-:W-:Y:S01]  /*37f0*/  NOP ;  /* 0x0000000000007918 */ /* 0x000fe20000000000 */
[----:B--2---:R-:W-:Y:S05]  /*3800*/  EXIT ;  /* 0x000000000000794d */ /* 0x004fea0003800000 */
.L_x_8:
[----:B------:R-:W1:Y:S02]  /*3810*/  SYNCS.PHASECHK.TRANS64.TRYWAIT P3, [UR13+0x1400], RZ ;  /* 0x001400ffff0075a7 */ /* 0x000e64000806110d */
[----:B-1----:R-:W-:Y:S05]  /*3820*/  @!P3 BRA `(.L_x_8) ;  /* 0xfffffffc00f8b947 */ /* 0x002fea000383ffff */
[----:B------:R-:W-:Y:S05]  /*3830*/  BRA `(.L_x_7) ;  /* 0xffffffd800cc7947 */ /* 0x000fea000383ffff */
.L_x_14:
[----:B------:R-:W2:Y:S02]  /*3840*/  SYNCS.PHASECHK.TRANS64.TRYWAIT P2, [UR13+0x1c10], RZ ;  /* 0x001c10ffff0075a7 */ /* 0x000ea4000804110d */
[----:B--2---:R-:W-:Y:S05]  /*3850*/  @!P2 BRA `(.L_x_14) ;  /* 0xfffffffc00f8a947 */ /* 0x004fea000383ffff */
[----:B------:R-:W-:Y:S05]  /*3860*/  BRA `(.L_x_23) ;  /* 0xffffffe400987947 */ /* 0x000fea000383ffff */
.L_x_15:
[----:B------:R-:W0:Y:S02]  /*3870*/  SYNCS.PHASECHK.TRANS64.TRYWAIT P2, [UR15], R8 ;  /* 0x00000008ff0075a7 */ /* 0x000e24000804110f */
[----:B0-----:R-:W-:Y:S05]  /*3880*/  @!P2 BRA `(.L_x_15) ;  /* 0xfffffffc00f8a947 */ /* 0x001fea000383ffff */
[----:B------:R-:W-:Y:S05]  /*3890*/  BRA `(.L_x_24) ;  /* 0xffffffe800647947 */ /* 0x000fea000383ffff */
.L_x_19:
[----:B------:R-:W0:Y:S02]  /*38a0*/  SYNCS.PHASECHK.TRANS64.TRYWAIT P2, [UR15], R4 ;  /* 0x00000004ff0075a7 */ /* 0x000e24000804110f */
[----:B0-----:R-:W-:Y:S05]  /*38b0*/  @!P2 BRA `(.L_x_19) ;  /* 0xfffffffc00f8a947 */ /* 0x001fea000383ffff */
[----:B------:R-:W-:Y:S05]  /*38c0*/  BRA `(.L_x_18) ;  /* 0xffffffec00c47947 */ /* 0x000fea000383ffff */
        .weak           $__internal_0_$__cuda_sm10x_tcgen05_guardrail_trap_col_being_dealloced_not_returned_by_alloc
        .type           $__internal_0_$__cuda_sm10x_tcgen05_guardrail_trap_col_being_dealloced_not_returned_by_alloc,@function
        .size           $__internal_0_$__cuda_sm10x_tcgen05_guardrail_trap_col_being_dealloced_not_returned_by_alloc,($__internal_1_$__cuda_sm10x_tcgen05_guardrail_trap_phase_invalid_during_alloc - $__internal_0_$__cuda_sm10x_tcgen05_guardrail_trap_col_being_dealloced_not_returned_by_alloc)
$__internal_0_$__cuda_sm10x_tcgen05_guardrail_trap_col_being_dealloced_not_returned_by_alloc:
[----:B------:R-:W-:Y:S05]  /*38d0*/  BPT.TRAP 0x1 ;  /* 0x000000040000795c */ /* 0x000fea0000300000 */
[----:B------:R-:W-:-:S04]  /*38e0*/  MOV R3, 0x0 ;  /* 0x0000000000037802 */ /* 0x000fc80000000f00 */
[----:B------:R-:W-:Y:S05]  /*38f0*/  RET.REL.NODEC R2 `(attn_fwd) ;  /* 0xffffffc402c07950 */ /* 0x000fea0003c3ffff */
        .weak           $__internal_1_$__cuda_sm10x_tcgen05_guardrail_trap_phase_invalid_during_alloc
        .type           $__internal_1_$__cuda_sm10x_tcgen05_guardrail_trap_phase_invalid_during_alloc,@function
        .size           $__internal_1_$__cuda_sm10x_tcgen05_guardrail_trap_phase_invalid_during_alloc,($__internal_2_$__cuda_sm10x_tcgen05_guardrail_trap_unallocated_columns_being_dealloced - $__internal_1_$__cuda_sm10x_tcgen05_guardrail_trap_phase_invalid_during_alloc)
$__internal_1_$__cuda_sm10x_tcgen05_guardrail_trap_phase_invalid_during_alloc:
[----:B------:R-:W-:Y:S05]  /*3900*/  BPT.TRAP 0x1 ;  /* 0x000000040000795c */ /* 0x000fea0000300000 */
[----:B------:R-:W-:-:S04]  /*3910*/  IMAD.MOV.U32 R3, RZ, RZ, 0x0 ;  /* 0x00000000ff037424 */ /* 0x000fc800078e00ff */
[----:B------:R-:W-:Y:S05]  /*3920*/  RET.REL.NODEC R2 `(attn_fwd) ;  /* 0xffffffc402b47950 */ /* 0x000fea0003c3ffff */
        .weak           $__internal_2_$__cuda_sm10x_tcgen05_guardrail_trap_unallocated_columns_being_dealloced
        .type           $__internal_2_$__cuda_sm10x_tcgen05_guardrail_trap_unallocated_columns_being_dealloced,@function
        .size           $__internal_2_$__cuda_sm10x_tcgen05_guardrail_trap_unallocated_columns_being_dealloced,(.L_x_28 - $__internal_2_$__cuda_sm10x_tcgen05_guardrail_trap_unallocated_columns_being_dealloced)
$__internal_2_$__cuda_sm10x_tcgen05_guardrail_trap_unallocated_columns_being_dealloced:
[----:B------:R-:W-:Y:S05]  /*3930*/  BPT.TRAP 0x1 ;  /* 0x000000040000795c */ /* 0x000fea0000300000 */
[----:B------:R-:W-:-:S04]  /*3940*/  HFMA2 R3, -RZ, RZ, 0, 0 ;  /* 0x00000000ff037431 */ /* 0x000fc800000001ff */
[----:B------:R-:W-:Y:S05]  /*3950*/  RET.REL.NODEC R2 `(attn_fwd) ;  /* 0xffffffc402a87950 */ /* 0x000fea0003c3ffff */
.L_x_25:
[----:B------:R-:W-:-:S00]  /*3960*/  BRA `(.L_x_25) ;  /* 0xfffffffc00fc7947 */ /* 0x000fc0000383ffff */
[----:B------:R-:W-:-:S00]  /*3970*/  NOP ;  /* 0x0000000000007918 */ /* 0x000fc00000000000 */
        /* <DEDUP_REMOVED lines=8> */
.L_x_28:


//--------------------- .nv.global.init           --------------------------
	.section	.nv.global.init,"aw",@progbits
.nv.global.init:
	.type		_$_str,@object
	.size		_$_str,(.L_3 - _$_str)
_$_str:
        /*0000*/ 	.byte	0x5f, 0x5f, 0x43, 0x55, 0x44, 0x41, 0x5f, 0x46, 0x54, 0x5a, 0x00
.L_3:


//--------------------- .nv.shared.attn_fwd       --------------------------
	.section	.nv.shared.attn_fwd,"aw",@nobits
	.sectionflags	@""
	.align	16
	.zero		1024


//--------------------- .nv.shared.reserved.0     --------------------------
	.section	.nv.shared.reserved.0,"aw",@nobits
	.align	8
	.weak		__nv_reservedSMEM_offset_0_alias
	.size		__nv_reservedSMEM_offset_0_alias, 0, 64
	.other		__nv_reservedSMEM_offset_0_alias,@"STO_CUDA_RESERVED_SHARED STV_DEFAULT"
__nv_reservedSMEM_offset_0_alias:
	.zero		0
.nv.shared.reserved.0:
	.zero		64
	.weak		__nv_reservedSMEM_allocation_phase
	.type		__nv_reservedSMEM_allocation_phase,@object
	.size		__nv_reservedSMEM_allocation_phase,(.L_0 - __nv_reservedSMEM_allocation_phase)
__nv_reservedSMEM_allocation_phase:
	.zero		1
.L_0:
	.zero		7
	.weak		__nv_reservedSMEM_devtool_atexit_pc
	.type		__nv_reservedSMEM_devtool_atexit_pc,@object
	.size		__nv_reservedSMEM_devtool_atexit_pc,(__nv_reservedSMEM_allocation_mask - __nv_reservedSMEM_devtool_atexit_pc)
__nv_reservedSMEM_devtool_atexit_pc:
	.zero		8
	.weak		__nv_reservedSMEM_allocation_mask
	.type		__nv_reservedSMEM_allocation_mask,@object
	.size		__nv_reservedSMEM_allocation_mask,(.L_2 - __nv_reservedSMEM_allocation_mask)
__nv_reservedSMEM_allocation_mask:
	.zero		4
.L_2:


//--------------------- .nv.constant0.attn_fwd    --------------------------
	.section	.nv.constant0.attn_fwd,"a",@progbits
	.sectionflags	@""
	.align	4
.nv.constant0.attn_fwd:
	.zero		1032


//--------------------- SYMBOLS --------------------------

	.type		.nv.reservedSmem.offset0,@object
	.size		.nv.reservedSmem.offset0,0x4
	.type		.nv.reservedSmem.cap,@object
	.size		.nv.reservedSmem.cap,0x4
